	.target	sm_100a

	.elftype	@"ET_EXEC"


//--------------------- .note.nv.tkinfo           --------------------------
	.section	.note.nv.tkinfo,"",@"SHT_NOTE"
	.sectionflags	@"SHF_NOTE_NV_TKINFO"
	.tkinfo
        /*0018*/ 	.word	0x00000002
        /*0030*/ 	.string	""
        /*0030*/ 	.string	"ptxas"
        /*0030*/ 	.string	"Cuda compilation tools, release 13.0, V13.0.88"
        /*0030*/ 	.string	"Build cuda_13.0.r13.0/compiler.36424714_0"
        /*0030*/ 	.string	"-arch sm_100a -m 64 "



//--------------------- .note.nv.cuinfo           --------------------------
	.section	.note.nv.cuinfo,"",@"SHT_NOTE"
	.sectionflags	@"SHF_NOTE_NV_CUINFO"
        /*0018*/ 	.short	0x0002
        /*001a*/ 	.short	0x0064
        /*001c*/ 	.short	0x0082
	.zero		2


//--------------------- .nv.info                  --------------------------
	.section	.nv.info,"",@"SHT_CUDA_INFO"
	.align	4


	//----- nvinfo : EIATTR_REGCOUNT
	.align		4
        /*0000*/ 	.byte	0x04, 0x2f
        /*0002*/ 	.short	(.L_20 - .L_19)
	.align		4
.L_19:
        /*0004*/ 	.word	index@(_ZN7cutlass13device_kernelINS_4gemm6kernel13GemmUniversalIN4cute5tupleIJiiiiEEENS1_10collective13CollectiveMmaINS1_35MainloopSm100TmaUmmaWarpSpecializedILi13ELi2ELi2ENS5_IJNS4_1CILi2EEENSA_ILi1EEESC_EEEEENS5_IJNSA_ILi256EEENSA_ILi192EEENSA_ILi64EEEEEENS_12float_e4m3_tENS5_IJlSC_lEEESJ_SK_NS4_8TiledMMAINS4_8MMA_AtomIJNS4_10MMA_TraitsINS4_25SM100_MMA_F8F6F4_2x1SM_SSEJSJ_SJ_fSF_SG_NS4_17integral_constantINS4_4UMMA5MajorELSR_0EEESS_NSP_INSQ_7ScaleInELST_0EEESU_EEEEEENS4_6LayoutINS5_IJSC_SC_SC_EEENS5_IJNSA_ILi0EEESZ_SZ_EEEEENS5_IJNS4_10UnderscoreES12_S12_EEEEENS4_18SM100_TMA_2SM_LOADENS4_14ComposedLayoutINS4_7SwizzleILi2ELi4ELi3EEENS4_18smem_ptr_flag_bitsILi8EEENSX_INS5_IJNSA_ILi8EEESH_EEENS5_IJSH_SC_EEEEEEEvNS4_8identityES15_S1F_vS1G_EENS_8epilogue10collective18CollectiveEpilogueINS1I_23Sm100TmaWarpSpecializedILi3ELi2ELi64ELb0ELb0EEEJNS5_IJNSA_ILi128EEESG_SH_EEENS5_IJNSX_IS1N_SC_EENSX_ISH_SC_EEEEESJ_SK_SJ_SK_NS1I_6fusion15FusionCallbacksIS1M_NS1S_17LinearCombinationISJ_fSJ_fLNS_15FloatRoundStyleE2EEES1O_S1R_JEEENS4_5SM1004TMEM4LOAD26SM100_TMEM_LOAD_32dp32b64xENS4_13SM90_TMA_LOADES1F_NS4_39AutoVectorizingCopyWithAssumedAlignmentILi128EEENS4_14SM90_TMA_STOREES1F_S24_S24_EEEvvEEEEvNT_6ParamsE)
        /*0008*/ 	.word	0x000000d6


	//----- nvinfo : EIATTR_FRAME_SIZE
	.align		4
.L_20:
        /*000c*/ 	.byte	0x04, 0x11
        /*000e*/ 	.short	(.L_22 - .L_21)
	.align		4
.L_21:
        /*0010*/ 	.word	index@($__internal_2_$__cuda_sm10x_tcgen05_guardrail_trap_unallocated_columns_being_dealloced)
        /*0014*/ 	.word	0x00000000


	//----- nvinfo : EIATTR_FRAME_SIZE
	.align		4
.L_22:
        /*0018*/ 	.byte	0x04, 0x11
        /*001a*/ 	.short	(.L_24 - .L_23)
	.align		4
.L_23:
        /*001c*/ 	.word	index@($__internal_1_$__cuda_sm10x_tcgen05_guardrail_trap_phase_invalid_during_alloc)
        /*0020*/ 	.word	0x00000000


	//----- nvinfo : EIATTR_FRAME_SIZE
	.align		4
.L_24:
        /*0024*/ 	.byte	0x04, 0x11
        /*0026*/ 	.short	(.L_26 - .L_25)
	.align		4
.L_25:
        /*0028*/ 	.word	index@($__internal_0_$__cuda_sm10x_tcgen05_guardrail_trap_col_being_dealloced_not_returned_by_alloc)
        /*002c*/ 	.word	0x00000000


	//----- nvinfo : EIATTR_FRAME_SIZE
	.align		4
.L_26:
        /*0030*/ 	.byte	0x04, 0x11
        /*0032*/ 	.short	(.L_28 - .L_27)
	.align		4
.L_27:
        /*0034*/ 	.word	index@(_ZN7cutlass13device_kernelINS_4gemm6kernel13GemmUniversalIN4cute5tupleIJiiiiEEENS1_10collective13CollectiveMmaINS1_35MainloopSm100TmaUmmaWarpSpecializedILi13ELi2ELi2ENS5_IJNS4_1CILi2EEENSA_ILi1EEESC_EEEEENS5_IJNSA_ILi256EEENSA_ILi192EEENSA_ILi64EEEEEENS_12float_e4m3_tENS5_IJlSC_lEEESJ_SK_NS4_8TiledMMAINS4_8MMA_AtomIJNS4_10MMA_TraitsINS4_25SM100_MMA_F8F6F4_2x1SM_SSEJSJ_SJ_fSF_SG_NS4_17integral_constantINS4_4UMMA5MajorELSR_0EEESS_NSP_INSQ_7ScaleInELST_0EEESU_EEEEEENS4_6LayoutINS5_IJSC_SC_SC_EEENS5_IJNSA_ILi0EEESZ_SZ_EEEEENS5_IJNS4_10UnderscoreES12_S12_EEEEENS4_18SM100_TMA_2SM_LOADENS4_14ComposedLayoutINS4_7SwizzleILi2ELi4ELi3EEENS4_18smem_ptr_flag_bitsILi8EEENSX_INS5_IJNSA_ILi8EEESH_EEENS5_IJSH_SC_EEEEEEEvNS4_8identityES15_S1F_vS1G_EENS_8epilogue10collective18CollectiveEpilogueINS1I_23Sm100TmaWarpSpecializedILi3ELi2ELi64ELb0ELb0EEEJNS5_IJNSA_ILi128EEESG_SH_EEENS5_IJNSX_IS1N_SC_EENSX_ISH_SC_EEEEESJ_SK_SJ_SK_NS1I_6fusion15FusionCallbacksIS1M_NS1S_17LinearCombinationISJ_fSJ_fLNS_15FloatRoundStyleE2EEES1O_S1R_JEEENS4_5SM1004TMEM4LOAD26SM100_TMEM_LOAD_32dp32b64xENS4_13SM90_TMA_LOADES1F_NS4_39AutoVectorizingCopyWithAssumedAlignmentILi128EEENS4_14SM90_TMA_STOREES1F_S24_S24_EEEvvEEEEvNT_6ParamsE)
        /*0038*/ 	.word	0x00000000


	//----- nvinfo : EIATTR_MIN_STACK_SIZE
	.align		4
.L_28:
        /*003c*/ 	.byte	0x04, 0x12
        /*003e*/ 	.short	(.L_30 - .L_29)
	.align		4
.L_29:
        /*0040*/ 	.word	index@(_ZN7cutlass13device_kernelINS_4gemm6kernel13GemmUniversalIN4cute5tupleIJiiiiEEENS1_10collective13CollectiveMmaINS1_35MainloopSm100TmaUmmaWarpSpecializedILi13ELi2ELi2ENS5_IJNS4_1CILi2EEENSA_ILi1EEESC_EEEEENS5_IJNSA_ILi256EEENSA_ILi192EEENSA_ILi64EEEEEENS_12float_e4m3_tENS5_IJlSC_lEEESJ_SK_NS4_8TiledMMAINS4_8MMA_AtomIJNS4_10MMA_TraitsINS4_25SM100_MMA_F8F6F4_2x1SM_SSEJSJ_SJ_fSF_SG_NS4_17integral_constantINS4_4UMMA5MajorELSR_0EEESS_NSP_INSQ_7ScaleInELST_0EEESU_EEEEEENS4_6LayoutINS5_IJSC_SC_SC_EEENS5_IJNSA_ILi0EEESZ_SZ_EEEEENS5_IJNS4_10UnderscoreES12_S12_EEEEENS4_18SM100_TMA_2SM_LOADENS4_14ComposedLayoutINS4_7SwizzleILi2ELi4ELi3EEENS4_18smem_ptr_flag_bitsILi8EEENSX_INS5_IJNSA_ILi8EEESH_EEENS5_IJSH_SC_EEEEEEEvNS4_8identityES15_S1F_vS1G_EENS_8epilogue10collective18CollectiveEpilogueINS1I_23Sm100TmaWarpSpecializedILi3ELi2ELi64ELb0ELb0EEEJNS5_IJNSA_ILi128EEESG_SH_EEENS5_IJNSX_IS1N_SC_EENSX_ISH_SC_EEEEESJ_SK_SJ_SK_NS1I_6fusion15FusionCallbacksIS1M_NS1S_17LinearCombinationISJ_fSJ_fLNS_15FloatRoundStyleE2EEES1O_S1R_JEEENS4_5SM1004TMEM4LOAD26SM100_TMEM_LOAD_32dp32b64xENS4_13SM90_TMA_LOADES1F_NS4_39AutoVectorizingCopyWithAssumedAlignmentILi128EEENS4_14SM90_TMA_STOREES1F_S24_S24_EEEvvEEEEvNT_6ParamsE)
        /*0044*/ 	.word	0x00000000
.L_30:


//--------------------- .nv.compat                --------------------------
	.section	.nv.compat,"",@"SHT_CUDA_COMPAT_INFO"
	.align	4
        /*0000*/ 	.byte	0x02, 0x09, 0x01, 0x00, 0x02, 0x02, 0x02, 0x00, 0x02, 0x05, 0x05, 0x00, 0x03, 0x07, 0x01, 0x01
        /*0010*/ 	.byte	0x02, 0x03, 0x01, 0x00, 0x02, 0x06, 0x01, 0x00, 0x04, 0x0b, 0x08, 0x00, 0x09, 0x00, 0x00, 0x00
        /*0020*/ 	.byte	0x00, 0x00, 0x00, 0x00


//--------------------- .nv.info._ZN7cutlass13device_kernelINS_4gemm6kernel13GemmUniversalIN4cute5tupleIJiiiiEEENS1_10collective13CollectiveMmaINS1_35MainloopSm100TmaUmmaWarpSpecializedILi13ELi2ELi2ENS5_IJNS4_1CILi2EEENSA_ILi1EEESC_EEEEENS5_IJNSA_ILi256EEENSA_ILi192EEENSA_ILi64EEEEEENS_12float_e4m3_tENS5_IJlSC_lEEESJ_SK_NS4_8TiledMMAINS4_8MMA_AtomIJNS4_10MMA_TraitsINS4_25SM100_MMA_F8F6F4_2x1SM_SSEJSJ_SJ_fSF_SG_NS4_17integral_constantINS4_4UMMA5MajorELSR_0EEESS_NSP_INSQ_7ScaleInELST_0EEESU_EEEEEENS4_6LayoutINS5_IJSC_SC_SC_EEENS5_IJNSA_ILi0EEESZ_SZ_EEEEENS5_IJNS4_10UnderscoreES12_S12_EEEEENS4_18SM100_TMA_2SM_LOADENS4_14ComposedLayoutINS4_7SwizzleILi2ELi4ELi3EEENS4_18smem_ptr_flag_bitsILi8EEENSX_INS5_IJNSA_ILi8EEESH_EEENS5_IJSH_SC_EEEEEEEvNS4_8identityES15_S1F_vS1G_EENS_8epilogue10collective18CollectiveEpilogueINS1I_23Sm100TmaWarpSpecializedILi3ELi2ELi64ELb0ELb0EEEJNS5_IJNSA_ILi128EEESG_SH_EEENS5_IJNSX_IS1N_SC_EENSX_ISH_SC_EEEEESJ_SK_SJ_SK_NS1I_6fusion15FusionCallbacksIS1M_NS1S_17LinearCombinationISJ_fSJ_fLNS_15FloatRoundStyleE2EEES1O_S1R_JEEENS4_5SM1004TMEM4LOAD26SM100_TMEM_LOAD_32dp32b64xENS4_13SM90_TMA_LOADES1F_NS4_39AutoVectorizingCopyWithAssumedAlignmentILi128EEENS4_14SM90_TMA_STOREES1F_S24_S24_EEEvvEEEEvNT_6ParamsE --------------------------
	.section	.nv.info._ZN7cutlass13device_kernelINS_4gemm6kernel13GemmUniversalIN4cute5tupleIJiiiiEEENS1_10collective13CollectiveMmaINS1_35MainloopSm100TmaUmmaWarpSpecializedILi13ELi2ELi2ENS5_IJNS4_1CILi2EEENSA_ILi1EEESC_EEEEENS5_IJNSA_ILi256EEENSA_ILi192EEENSA_ILi64EEEEEENS_12float_e4m3_tENS5_IJlSC_lEEESJ_SK_NS4_8TiledMMAINS4_8MMA_AtomIJNS4_10MMA_TraitsINS4_25SM100_MMA_F8F6F4_2x1SM_SSEJSJ_SJ_fSF_SG_NS4_17integral_constantINS4_4UMMA5MajorELSR_0EEESS_NSP_INSQ_7ScaleInELST_0EEESU_EEEEEENS4_6LayoutINS5_IJSC_SC_SC_EEENS5_IJNSA_ILi0EEESZ_SZ_EEEEENS5_IJNS4_10UnderscoreES12_S12_EEEEENS4_18SM100_TMA_2SM_LOADENS4_14ComposedLayoutINS4_7SwizzleILi2ELi4ELi3EEENS4_18smem_ptr_flag_bitsILi8EEENSX_INS5_IJNSA_ILi8EEESH_EEENS5_IJSH_SC_EEEEEEEvNS4_8identityES15_S1F_vS1G_EENS_8epilogue10collective18CollectiveEpilogueINS1I_23Sm100TmaWarpSpecializedILi3ELi2ELi64ELb0ELb0EEEJNS5_IJNSA_ILi128EEESG_SH_EEENS5_IJNSX_IS1N_SC_EENSX_ISH_SC_EEEEESJ_SK_SJ_SK_NS1I_6fusion15FusionCallbacksIS1M_NS1S_17LinearCombinationISJ_fSJ_fLNS_15FloatRoundStyleE2EEES1O_S1R_JEEENS4_5SM1004TMEM4LOAD26SM100_TMEM_LOAD_32dp32b64xENS4_13SM90_TMA_LOADES1F_NS4_39AutoVectorizingCopyWithAssumedAlignmentILi128EEENS4_14SM90_TMA_STOREES1F_S24_S24_EEEvvEEEEvNT_6ParamsE,"",@"SHT_CUDA_INFO"
	.sectionflags	@""
	.align	4


	//----- nvinfo : EIATTR_CUDA_API_VERSION
	.align		4
        /*0000*/ 	.byte	0x04, 0x37
        /*0002*/ 	.short	(.L_32 - .L_31)
.L_31:
        /*0004*/ 	.word	0x00000082


	//----- nvinfo : EIATTR_KPARAM_INFO
	.align		4
.L_32:
        /*0008*/ 	.byte	0x04, 0x17
        /*000a*/ 	.short	(.L_34 - .L_33)
.L_33:
        /*000c*/ 	.word	0x00000000
        /*0010*/ 	.short	0x0000
        /*0012*/ 	.short	0x0000
        /*0014*/ 	.byte	0x00, 0xf0, 0x01, 0x20


	//----- nvinfo : EIATTR_AT_ENTRY_FRAGMENTS
	.align		4
.L_34:
        /*0018*/ 	.byte	0x04, 0x4f
        /*001a*/ 	.short	(.L_36 - .L_35)


	//   ....[0]....
.L_35:
        /*001c*/ 	.word	0x00000007


	//----- nvinfo : EIATTR_RESERVED_SMEM_USED
	.align		4
.L_36:
        /*0020*/ 	.byte	0x01, 0x41
	.zero		2


	//----- nvinfo : EIATTR_SPARSE_MMA_MASK
	.align		4
        /*0024*/ 	.byte	0x03, 0x50
        /*0026*/ 	.short	0x0000


	//----- nvinfo : EIATTR_TCGEN05_2CTA_USED
	.align		4
        /*0028*/ 	.byte	0x01, 0x52
	.zero		2


	//----- nvinfo : EIATTR_MAXREG_COUNT
	.align		4
        /*002c*/ 	.byte	0x03, 0x1b
        /*002e*/ 	.short	0x00ff


	//----- nvinfo : EIATTR_NUM_BARRIERS
	.align		4
        /*0030*/ 	.byte	0x02, 0x4c
        /*0032*/ 	.byte	0x07
	.zero		1


	//----- nvinfo : EIATTR_EXTERNS
	.align		4
        /*0034*/ 	.byte	0x04, 0x0f
        /*0036*/ 	.short	(.L_38 - .L_37)


	//   ....[0]....
	.align		4
.L_37:
        /*0038*/ 	.word	index@(__assertfail)


	//----- nvinfo : EIATTR_MERCURY_ISA_VERSION
	.align		4
.L_38:
        /*003c*/ 	.byte	0x03, 0x5f
        /*003e*/ 	.short	0x0101


	//----- nvinfo : EIATTR_INT_WARP_WIDE_INSTR_OFFSETS
	.align		4
        /*0040*/ 	.byte	0x04, 0x31
        /*0042*/ 	.short	(.L_40 - .L_39)


	//   ....[0]....
.L_39:
        /*0044*/ 	.word	0x00000e00


	//   ....[1]....
        /*0048*/ 	.word	0x00000ea0


	//   ....[2]....
        /*004c*/ 	.word	0x000021f0


	//   ....[3]....
        /*0050*/ 	.word	0x000043e0


	//   ....[4]....
        /*0054*/ 	.word	0x00004400


	//   ....[5]....
        /*0058*/ 	.word	0x00004430


	//   ....[6]....
        /*005c*/ 	.word	0x00004d60


	//   ....[7]....
        /*0060*/ 	.word	0x00004dd0


	//   ....[8]....
        /*0064*/ 	.word	0x00004ed0


	//   ....[9]....
        /*0068*/ 	.word	0x00004f60


	//   ....[10]....
        /*006c*/ 	.word	0x00005140


	//   ....[11]....
        /*0070*/ 	.word	0x000052a0


	//----- nvinfo : EIATTR_COOP_GROUP_MASK_REGIDS
	.align		4
.L_40:
        /*0074*/ 	.byte	0x04, 0x29
        /*0076*/ 	.short	(.L_42 - .L_41)


	//   ....[0]....
.L_41:
        /*0078*/ 	.word	0xffffffff


	//   ....[1]....
        /*007c*/ 	.word	0xffffffff


	//   ....[2]....
        /*0080*/ 	.word	0xffffffff


	//   ....[3]....
        /*0084*/ 	.word	0xffffffff


	//   ....[4]....
        /*0088*/ 	.word	0xffffffff


	//   ....[5]....
        /*008c*/ 	.word	0xffffffff


	//   ....[6]....
        /*0090*/ 	.word	0xffffffff


	//   ....[7]....
        /*0094*/ 	.word	0xffffffff


	//   ....[8]....
        /*0098*/ 	.word	0xffffffff


	//   ....[9]....
        /*009c*/ 	.word	0xffffffff


	//   ....[10]....
        /*00a0*/ 	.word	0xffffffff


	//   ....[11]....
        /*00a4*/ 	.word	0xffffffff


	//   ....[12]....
        /*00a8*/ 	.word	0xffffffff


	//   ....[13]....
        /*00ac*/ 	.word	0xffffffff


	//----- nvinfo : EIATTR_COOP_GROUP_INSTR_OFFSETS
	.align		4
.L_42:
        /*00b0*/ 	.byte	0x04, 0x28
        /*00b2*/ 	.short	(.L_44 - .L_43)


	//   ....[0]....
.L_43:
        /*00b4*/ 	.word	0x000000c0


	//   ....[1]....
        /*00b8*/ 	.word	0x00000500


	//   ....[2]....
        /*00bc*/ 	.word	0x000007d0


	//   ....[3]....
        /*00c0*/ 	.word	0x00000940


	//   ....[4]....
        /*00c4*/ 	.word	0x00000a30


	//   ....[5]....
        /*00c8*/ 	.word	0x00000b90


	//   ....[6]....
        /*00cc*/ 	.word	0x00000ce0


	//   ....[7]....
        /*00d0*/ 	.word	0x00000f20


	//   ....[8]....
        /*00d4*/ 	.word	0x000020d0


	//   ....[9]....
        /*00d8*/ 	.word	0x000033c0


	//   ....[10]....
        /*00dc*/ 	.word	0x00003890


	//   ....[11]....
        /*00e0*/ 	.word	0x000038c0


	//   ....[12]....
        /*00e4*/ 	.word	0x000042f0


	//   ....[13]....
        /*00e8*/ 	.word	0x000044f0


	//----- nvinfo : EIATTR_VRC_CTA_INIT_COUNT
	.align		4
.L_44:
        /*00ec*/ 	.byte	0x02, 0x4a
        /*00ee*/ 	.byte	0x80
	.zero		1


	//----- nvinfo : EIATTR_SYSCALL_OFFSETS
	.align		4
        /*00f0*/ 	.byte	0x04, 0x46
        /*00f2*/ 	.short	(.L_46 - .L_45)


	//   ....[0]....
.L_45:
        /*00f4*/ 	.word	0x00005cf0


	//   ....[1]....
        /*00f8*/ 	.word	0x00005e10


	//   ....[2]....
        /*00fc*/ 	.word	0x00006650


	//   ....[3]....
        /*0100*/ 	.word	0x00007ca0


	//   ....[4]....
        /*0104*/ 	.word	0x000092e0


	//----- nvinfo : EIATTR_MBARRIER_INSTR_OFFSETS
	.align		4
.L_46:
        /*0108*/ 	.byte	0x04, 0x39
        /*010a*/ 	.short	(.L_48 - .L_47)


	//   ....[0]....
.L_47:
        /*010c*/ 	.word	0x00000610
        /*0110*/ 	.word	0x000000ff
        /*0114*/ 	.word	0x00000000
        /*0118*/ 	.short	0x0100
        /*011a*/ 	.byte	0x05
	.zero		1


	//   ....[1]....
        /*011c*/ 	.word	0x00000620
        /*0120*/ 	.word	0x000000ff
        /*0124*/ 	.word	0x00000068
        /*0128*/ 	.short	0x0100
        /*012a*/ 	.byte	0x05
	.zero		1


	//   ....[2]....
        /*012c*/ 	.word	0x00000630
        /*0130*/ 	.word	0x000000ff
        /*0134*/ 	.word	0x00000008
        /*0138*/ 	.short	0x0100
        /*013a*/ 	.byte	0x05
	.zero		1


	//   ....[3]....
        /*013c*/ 	.word	0x00000640
        /*0140*/ 	.word	0x000000ff
        /*0144*/ 	.word	0x00000070
        /*0148*/ 	.short	0x0100
        /*014a*/ 	.byte	0x05
	.zero		1


	//   ....[4]....
        /*014c*/ 	.word	0x00000650
        /*0150*/ 	.word	0x000000ff
        /*0154*/ 	.word	0x00000010
        /*0158*/ 	.short	0x0100
        /*015a*/ 	.byte	0x05
	.zero		1


	//   ....[5]....
        /*015c*/ 	.word	0x00000660
        /*0160*/ 	.word	0x000000ff
        /*0164*/ 	.word	0x00000078
        /*0168*/ 	.short	0x0100
        /*016a*/ 	.byte	0x05
	.zero		1


	//   ....[6]....
        /*016c*/ 	.word	0x00000670
        /*0170*/ 	.word	0x000000ff
        /*0174*/ 	.word	0x00000018
        /*0178*/ 	.short	0x0100
        /*017a*/ 	.byte	0x05
	.zero		1


	//   ....[7]....
        /*017c*/ 	.word	0x00000680
        /*0180*/ 	.word	0x000000ff
        /*0184*/ 	.word	0x00000080
        /*0188*/ 	.short	0x0100
        /*018a*/ 	.byte	0x05
	.zero		1


	//   ....[8]....
        /*018c*/ 	.word	0x00000690
        /*0190*/ 	.word	0x000000ff
        /*0194*/ 	.word	0x00000020
        /*0198*/ 	.short	0x0100
        /*019a*/ 	.byte	0x05
	.zero		1


	//   ....[9]....
        /*019c*/ 	.word	0x000006a0
        /*01a0*/ 	.word	0x000000ff
        /*01a4*/ 	.word	0x00000088
        /*01a8*/ 	.short	0x0100
        /*01aa*/ 	.byte	0x05
	.zero		1


	//   ....[10]....
        /*01ac*/ 	.word	0x000006b0
        /*01b0*/ 	.word	0x000000ff
        /*01b4*/ 	.word	0x00000028
        /*01b8*/ 	.short	0x0100
        /*01ba*/ 	.byte	0x05
	.zero		1


	//   ....[11]....
        /*01bc*/ 	.word	0x000006c0
        /*01c0*/ 	.word	0x000000ff
        /*01c4*/ 	.word	0x00000090
        /*01c8*/ 	.short	0x0100
        /*01ca*/ 	.byte	0x05
	.zero		1


	//   ....[12]....
        /*01cc*/ 	.word	0x000006d0
        /*01d0*/ 	.word	0x000000ff
        /*01d4*/ 	.word	0x00000030
        /*01d8*/ 	.short	0x0100
        /*01da*/ 	.byte	0x05
	.zero		1


	//   ....[13]....
        /*01dc*/ 	.word	0x000006e0
        /*01e0*/ 	.word	0x000000ff
        /*01e4*/ 	.word	0x00000098
        /*01e8*/ 	.short	0x0100
        /*01ea*/ 	.byte	0x05
	.zero		1


	//   ....[14]....
        /*01ec*/ 	.word	0x000006f0
        /*01f0*/ 	.word	0x000000ff
        /*01f4*/ 	.word	0x00000038
        /*01f8*/ 	.short	0x0100
        /*01fa*/ 	.byte	0x05
	.zero		1


	//   ....[15]....
        /*01fc*/ 	.word	0x00000700
        /*0200*/ 	.word	0x000000ff
        /*0204*/ 	.word	0x000000a0
        /*0208*/ 	.short	0x0100
        /*020a*/ 	.byte	0x05
	.zero		1


	//   ....[16]....
        /*020c*/ 	.word	0x00000710
        /*0210*/ 	.word	0x000000ff
        /*0214*/ 	.word	0x00000040
        /*0218*/ 	.short	0x0100
        /*021a*/ 	.byte	0x05
	.zero		1


	//   ....[17]....
        /*021c*/ 	.word	0x00000720
        /*0220*/ 	.word	0x000000ff
        /*0224*/ 	.word	0x000000a8
        /*0228*/ 	.short	0x0100
        /*022a*/ 	.byte	0x05
	.zero		1


	//   ....[18]....
        /*022c*/ 	.word	0x00000730
        /*0230*/ 	.word	0x000000ff
        /*0234*/ 	.word	0x00000048
        /*0238*/ 	.short	0x0100
        /*023a*/ 	.byte	0x05
	.zero		1


	//   ....[19]....
        /*023c*/ 	.word	0x00000740
        /*0240*/ 	.word	0x000000ff
        /*0244*/ 	.word	0x000000b0
        /*0248*/ 	.short	0x0100
        /*024a*/ 	.byte	0x05
	.zero		1


	//   ....[20]....
        /*024c*/ 	.word	0x00000750
        /*0250*/ 	.word	0x000000ff
        /*0254*/ 	.word	0x00000050
        /*0258*/ 	.short	0x0100
        /*025a*/ 	.byte	0x05
	.zero		1


	//   ....[21]....
        /*025c*/ 	.word	0x00000760
        /*0260*/ 	.word	0x000000ff
        /*0264*/ 	.word	0x000000b8
        /*0268*/ 	.short	0x0100
        /*026a*/ 	.byte	0x05
	.zero		1


	//   ....[22]....
        /*026c*/ 	.word	0x00000770
        /*0270*/ 	.word	0x000000ff
        /*0274*/ 	.word	0x00000058
        /*0278*/ 	.short	0x0100
        /*027a*/ 	.byte	0x05
	.zero		1


	//   ....[23]....
        /*027c*/ 	.word	0x00000780
        /*0280*/ 	.word	0x000000ff
        /*0284*/ 	.word	0x000000c0
        /*0288*/ 	.short	0x0100
        /*028a*/ 	.byte	0x05
	.zero		1


	//   ....[24]....
        /*028c*/ 	.word	0x00000790
        /*0290*/ 	.word	0x000000ff
        /*0294*/ 	.word	0x00000060
        /*0298*/ 	.short	0x0100
        /*029a*/ 	.byte	0x05
	.zero		1


	//   ....[25]....
        /*029c*/ 	.word	0x000007a0
        /*02a0*/ 	.word	0x000000ff
        /*02a4*/ 	.word	0x000000c8
        /*02a8*/ 	.short	0x0100
        /*02aa*/ 	.byte	0x05
	.zero		1


	//   ....[26]....
        /*02ac*/ 	.word	0x000008d0
        /*02b0*/ 	.word	0x000000ff
        /*02b4*/ 	.word	0x000000d0
        /*02b8*/ 	.short	0x0100
        /*02ba*/ 	.byte	0x06
	.zero		1


	//   ....[27]....
        /*02bc*/ 	.word	0x000008e0
        /*02c0*/ 	.word	0x000000ff
        /*02c4*/ 	.word	0x000000e8
        /*02c8*/ 	.short	0x0100
        /*02ca*/ 	.byte	0x06
	.zero		1


	//   ....[28]....
        /*02cc*/ 	.word	0x000008f0
        /*02d0*/ 	.word	0x000000ff
        /*02d4*/ 	.word	0x000000d8
        /*02d8*/ 	.short	0x0100
        /*02da*/ 	.byte	0x06
	.zero		1


	//   ....[29]....
        /*02dc*/ 	.word	0x00000900
        /*02e0*/ 	.word	0x000000ff
        /*02e4*/ 	.word	0x000000f0
        /*02e8*/ 	.short	0x0100
        /*02ea*/ 	.byte	0x06
	.zero		1


	//   ....[30]....
        /*02ec*/ 	.word	0x00000910
        /*02f0*/ 	.word	0x000000ff
        /*02f4*/ 	.word	0x000000e0
        /*02f8*/ 	.short	0x0100
        /*02fa*/ 	.byte	0x06
	.zero		1


	//   ....[31]....
        /*02fc*/ 	.word	0x00000920
        /*0300*/ 	.word	0x000000ff
        /*0304*/ 	.word	0x000000f8
        /*0308*/ 	.short	0x0100
        /*030a*/ 	.byte	0x06
	.zero		1


	//   ....[32]....
        /*030c*/ 	.word	0x00000a00
        /*0310*/ 	.word	0x000000ff
        /*0314*/ 	.word	0x00000100
        /*0318*/ 	.short	0x0100
        /*031a*/ 	.byte	0x05
	.zero		1


	//   ....[33]....
        /*031c*/ 	.word	0x00000a10
        /*0320*/ 	.word	0x000000ff
        /*0324*/ 	.word	0x00000108
        /*0328*/ 	.short	0x0100
        /*032a*/ 	.byte	0x05
	.zero		1


	//   ....[34]....
        /*032c*/ 	.word	0x00000b40
        /*0330*/ 	.word	0x000000ff
        /*0334*/ 	.word	0x00000110
        /*0338*/ 	.short	0x0100
        /*033a*/ 	.byte	0x05
	.zero		1


	//   ....[35]....
        /*033c*/ 	.word	0x00000b50
        /*0340*/ 	.word	0x000000ff
        /*0344*/ 	.word	0x00000120
        /*0348*/ 	.short	0x0100
        /*034a*/ 	.byte	0x05
	.zero		1


	//   ....[36]....
        /*034c*/ 	.word	0x00000b60
        /*0350*/ 	.word	0x000000ff
        /*0354*/ 	.word	0x00000118
        /*0358*/ 	.short	0x0100
        /*035a*/ 	.byte	0x05
	.zero		1


	//   ....[37]....
        /*035c*/ 	.word	0x00000b70
        /*0360*/ 	.word	0x000000ff
        /*0364*/ 	.word	0x00000128
        /*0368*/ 	.short	0x0100
        /*036a*/ 	.byte	0x05
	.zero		1


	//   ....[38]....
        /*036c*/ 	.word	0x00000c90
        /*0370*/ 	.word	0x000000ff
        /*0374*/ 	.word	0x00000130
        /*0378*/ 	.short	0x0100
        /*037a*/ 	.byte	0x06
	.zero		1


	//   ....[39]....
        /*037c*/ 	.word	0x00000ca0
        /*0380*/ 	.word	0x000000ff
        /*0384*/ 	.word	0x00000140
        /*0388*/ 	.short	0x0100
        /*038a*/ 	.byte	0x06
	.zero		1


	//   ....[40]....
        /*038c*/ 	.word	0x00000cb0
        /*0390*/ 	.word	0x000000ff
        /*0394*/ 	.word	0x00000138
        /*0398*/ 	.short	0x0100
        /*039a*/ 	.byte	0x06
	.zero		1


	//   ....[41]....
        /*039c*/ 	.word	0x00000cc0
        /*03a0*/ 	.word	0x000000ff
        /*03a4*/ 	.word	0x00000148
        /*03a8*/ 	.short	0x0100
        /*03aa*/ 	.byte	0x06
	.zero		1


	//   ....[42]....
        /*03ac*/ 	.word	0x00000db0
        /*03b0*/ 	.word	0x000000ff
        /*03b4*/ 	.word	0x00000150
        /*03b8*/ 	.short	0x0100
        /*03ba*/ 	.byte	0x05
	.zero		1


	//   ....[43]....
        /*03bc*/ 	.word	0x00000dc0
        /*03c0*/ 	.word	0x000000ff
        /*03c4*/ 	.word	0x00000160
        /*03c8*/ 	.short	0x0100
        /*03ca*/ 	.byte	0x05
	.zero		1


	//   ....[44]....
        /*03cc*/ 	.word	0x00000dd0
        /*03d0*/ 	.word	0x000000ff
        /*03d4*/ 	.word	0x00000158
        /*03d8*/ 	.short	0x0100
        /*03da*/ 	.byte	0x05
	.zero		1


	//   ....[45]....
        /*03dc*/ 	.word	0x00000de0
        /*03e0*/ 	.word	0x000000ff
        /*03e4*/ 	.word	0x00000168
        /*03e8*/ 	.short	0x0100
        /*03ea*/ 	.byte	0x05
	.zero		1


	//   ....[46]....
        /*03ec*/ 	.word	0x00000ed0
        /*03f0*/ 	.word	0x000000ff
        /*03f4*/ 	.word	0x00000170
        /*03f8*/ 	.short	0x0100
        /*03fa*/ 	.byte	0x04
	.zero		1


	//   ....[47]....
        /*03fc*/ 	.word	0x000018d0
        /*0400*/ 	.word	0x00000003
        /*0404*/ 	.word	0x00000160
        /*0408*/ 	.short	0x010a
        /*040a*/ 	.byte	0xff
	.zero		1


	//   ....[48]....
        /*040c*/ 	.word	0x00001900
        /*0410*/ 	.word	0x00000003
        /*0414*/ 	.word	0x00000150
        /*0418*/ 	.short	0x0101
        /*041a*/ 	.byte	0xff
	.zero		1


	//   ....[49]....
        /*041c*/ 	.word	0x00001a10
        /*0420*/ 	.word	0x000000ff
        /*0424*/ 	.word	0x00000068
        /*0428*/ 	.short	0x010a
        /*042a*/ 	.byte	0x05
	.zero		1


	//   ....[50]....
        /*042c*/ 	.word	0x00001ad0
        /*0430*/ 	.word	0x000000ff
        /*0434*/ 	.word	0x00000068
        /*0438*/ 	.short	0x010a
        /*043a*/ 	.byte	0x21
	.zero		1


	//   ....[51]....
        /*043c*/ 	.word	0x00001c80
        /*0440*/ 	.word	0x000000ff
        /*0444*/ 	.word	0x00000068
        /*0448*/ 	.short	0x010a
        /*044a*/ 	.byte	0x08
	.zero		1


	//   ....[52]....
        /*044c*/ 	.word	0x00001d80
        /*0450*/ 	.word	0x000000ff
        /*0454*/ 	.word	0x00000108
        /*0458*/ 	.short	0x0101
        /*045a*/ 	.byte	0x04
	.zero		1


	//   ....[53]....
        /*045c*/ 	.word	0x00001da0
        /*0460*/ 	.word	0x000000ff
        /*0464*/ 	.word	0x00000068
        /*0468*/ 	.short	0x010a
        /*046a*/ 	.byte	0x05
	.zero		1


	//   ....[54]....
        /*046c*/ 	.word	0x00001e20
        /*0470*/ 	.word	0x000000ff
        /*0474*/ 	.word	0x00000068
        /*0478*/ 	.short	0x010a
        /*047a*/ 	.byte	0x11
	.zero		1


	//   ....[55]....
        /*047c*/ 	.word	0x00001fb0
        /*0480*/ 	.word	0x000000ff
        /*0484*/ 	.word	0x00000068
        /*0488*/ 	.short	0x010a
        /*048a*/ 	.byte	0x08
	.zero		1


	//   ....[56]....
        /*048c*/ 	.word	0x00002100
        /*0490*/ 	.word	0x00000002
        /*0494*/ 	.word	0x00000110
        /*0498*/ 	.short	0x010a
        /*049a*/ 	.byte	0xff
	.zero		1


	//   ....[57]....
        /*049c*/ 	.word	0x000021c0
        /*04a0*/ 	.word	0x00000002
        /*04a4*/ 	.word	0x00000000
        /*04a8*/ 	.short	0x0101
        /*04aa*/ 	.byte	0xff
	.zero		1


	//   ....[58]....
        /*04ac*/ 	.word	0x00002720
        /*04b0*/ 	.word	0x000000ff
        /*04b4*/ 	.word	0x00000000
        /*04b8*/ 	.short	0x010a
        /*04ba*/ 	.byte	0x05
	.zero		1


	//   ....[59]....
        /*04bc*/ 	.word	0x000027b0
        /*04c0*/ 	.word	0x000000ff
        /*04c4*/ 	.word	0x00000000
        /*04c8*/ 	.short	0x010a
        /*04ca*/ 	.byte	0x05
	.zero		1


	//   ....[60]....
        /*04cc*/ 	.word	0x00002840
        /*04d0*/ 	.word	0x000000ff
        /*04d4*/ 	.word	0x00000000
        /*04d8*/ 	.short	0x010a
        /*04da*/ 	.byte	0x05
	.zero		1


	//   ....[61]....
        /*04dc*/ 	.word	0x000028d0
        /*04e0*/ 	.word	0x000000ff
        /*04e4*/ 	.word	0x00000000
        /*04e8*/ 	.short	0x010a
        /*04ea*/ 	.byte	0x05
	.zero		1


	//   ....[62]....
        /*04ec*/ 	.word	0x00002960
        /*04f0*/ 	.word	0x000000ff
        /*04f4*/ 	.word	0x00000000
        /*04f8*/ 	.short	0x010a
        /*04fa*/ 	.byte	0x05
	.zero		1


	//   ....[63]....
        /*04fc*/ 	.word	0x000029f0
        /*0500*/ 	.word	0x000000ff
        /*0504*/ 	.word	0x00000000
        /*0508*/ 	.short	0x010a
        /*050a*/ 	.byte	0x05
	.zero		1


	//   ....[64]....
        /*050c*/ 	.word	0x00002a80
        /*0510*/ 	.word	0x000000ff
        /*0514*/ 	.word	0x00000000
        /*0518*/ 	.short	0x010a
        /*051a*/ 	.byte	0x05
	.zero		1


	//   ....[65]....
        /*051c*/ 	.word	0x00002b10
        /*0520*/ 	.word	0x000000ff
        /*0524*/ 	.word	0x00000000
        /*0528*/ 	.short	0x010a
        /*052a*/ 	.byte	0x05
	.zero		1


	//   ....[66]....
        /*052c*/ 	.word	0x00002ba0
        /*0530*/ 	.word	0x000000ff
        /*0534*/ 	.word	0x00000000
        /*0538*/ 	.short	0x010a
        /*053a*/ 	.byte	0x05
	.zero		1


	//   ....[67]....
        /*053c*/ 	.word	0x00002c30
        /*0540*/ 	.word	0x000000ff
        /*0544*/ 	.word	0x00000000
        /*0548*/ 	.short	0x010a
        /*054a*/ 	.byte	0x05
	.zero		1


	//   ....[68]....
        /*054c*/ 	.word	0x00002cc0
        /*0550*/ 	.word	0x000000ff
        /*0554*/ 	.word	0x00000000
        /*0558*/ 	.short	0x010a
        /*055a*/ 	.byte	0x05
	.zero		1


	//   ....[69]....
        /*055c*/ 	.word	0x00002d50
        /*0560*/ 	.word	0x000000ff
        /*0564*/ 	.word	0x00000000
        /*0568*/ 	.short	0x010a
        /*056a*/ 	.byte	0x05
	.zero		1


	//   ....[70]....
        /*056c*/ 	.word	0x00002df0
        /*0570*/ 	.word	0x00000000
        /*0574*/ 	.word	0x00000000
        /*0578*/ 	.short	0x010a
        /*057a*/ 	.byte	0xff
	.zero		1


	//   ....[71]....
        /*057c*/ 	.word	0x00002f20
        /*0580*/ 	.word	0x00000000
        /*0584*/ 	.word	0x00000150
        /*0588*/ 	.short	0x010a
        /*058a*/ 	.byte	0xff
	.zero		1


	//   ....[72]....
        /*058c*/ 	.word	0x00002f90
        /*0590*/ 	.word	0x00000004
        /*0594*/ 	.word	0x00000000
        /*0598*/ 	.short	0x0101
        /*059a*/ 	.byte	0xff
	.zero		1


	//   ....[73]....
        /*059c*/ 	.word	0x00002fb0
        /*05a0*/ 	.word	0x000000ff
        /*05a4*/ 	.word	0x00000120
        /*05a8*/ 	.short	0x010a
        /*05aa*/ 	.byte	0x05
	.zero		1


	//   ....[74]....
        /*05ac*/ 	.word	0x000030d0
        /*05b0*/ 	.word	0x00000000
        /*05b4*/ 	.word	0x00000110
        /*05b8*/ 	.short	0x010a
        /*05ba*/ 	.byte	0xff
	.zero		1


	//   ....[75]....
        /*05bc*/ 	.word	0x000031d0
        /*05c0*/ 	.word	0x00000000
        /*05c4*/ 	.word	0x00000000
        /*05c8*/ 	.short	0x0101
        /*05ca*/ 	.byte	0xff
	.zero		1


	//   ....[76]....
        /*05cc*/ 	.word	0x00003260
        /*05d0*/ 	.word	0x000000ff
        /*05d4*/ 	.word	0x00000120
        /*05d8*/ 	.short	0x0106
        /*05da*/ 	.byte	0x05
	.zero		1


	//   ....[77]....
        /*05dc*/ 	.word	0x00003280
        /*05e0*/ 	.word	0x000000ff
        /*05e4*/ 	.word	0x00000120
        /*05e8*/ 	.short	0x010a
        /*05ea*/ 	.byte	0x05
	.zero		1


	//   ....[78]....
        /*05ec*/ 	.word	0x00003310
        /*05f0*/ 	.word	0x000000ff
        /*05f4*/ 	.word	0x00000120
        /*05f8*/ 	.short	0x0106
        /*05fa*/ 	.byte	0x04
	.zero		1


	//   ....[79]....
        /*05fc*/ 	.word	0x00003350
        /*0600*/ 	.word	0x00000000
        /*0604*/ 	.word	0x00000120
        /*0608*/ 	.short	0x010a
        /*060a*/ 	.byte	0xff
	.zero		1


	//   ....[80]....
        /*060c*/ 	.word	0x00003590
        /*0610*/ 	.word	0x000000ff
        /*0614*/ 	.word	0x00000008
        /*0618*/ 	.short	0x010a
        /*061a*/ 	.byte	0x04
	.zero		1


	//   ....[81]....
        /*061c*/ 	.word	0x000035b0
        /*0620*/ 	.word	0x000000ff
        /*0624*/ 	.word	0x00000008
        /*0628*/ 	.short	0x010a
        /*062a*/ 	.byte	0x04
	.zero		1


	//   ....[82]....
        /*062c*/ 	.word	0x00003740
        /*0630*/ 	.word	0x000000ff
        /*0634*/ 	.word	0x00000008
        /*0638*/ 	.short	0x010a
        /*063a*/ 	.byte	0x04
	.zero		1


	//   ....[83]....
        /*063c*/ 	.word	0x00003760
        /*0640*/ 	.word	0x000000ff
        /*0644*/ 	.word	0x00000008
        /*0648*/ 	.short	0x010a
        /*064a*/ 	.byte	0x04
	.zero		1


	//   ....[84]....
        /*064c*/ 	.word	0x00003820
        /*0650*/ 	.word	0x000000ff
        /*0654*/ 	.word	0x00000000
        /*0658*/ 	.short	0x0101
        /*065a*/ 	.byte	0x05
	.zero		1


	//   ....[85]....
        /*065c*/ 	.word	0x00003b20
        /*0660*/ 	.word	0x00000000
        /*0664*/ 	.word	0x00000110
        /*0668*/ 	.short	0x010a
        /*066a*/ 	.byte	0xff
	.zero		1


	//   ....[86]....
        /*066c*/ 	.word	0x00003be0
        /*0670*/ 	.word	0x00000000
        /*0674*/ 	.word	0x00000000
        /*0678*/ 	.short	0x0101
        /*067a*/ 	.byte	0xff
	.zero		1


	//   ....[87]....
        /*067c*/ 	.word	0x00003ca0
        /*0680*/ 	.word	0x000000ff
        /*0684*/ 	.word	0x00000000
        /*0688*/ 	.short	0x010a
        /*068a*/ 	.byte	0x05
	.zero		1


	//   ....[88]....
        /*068c*/ 	.word	0x00003cb0
        /*0690*/ 	.word	0x000000ff
        /*0694*/ 	.word	0x00000140
        /*0698*/ 	.short	0x010a
        /*069a*/ 	.byte	0x13
	.zero		1


	//   ....[89]....
        /*069c*/ 	.word	0x00003d60
        /*06a0*/ 	.word	0x000000ff
        /*06a4*/ 	.word	0x00000000
        /*06a8*/ 	.short	0x010a
        /*06aa*/ 	.byte	0x07
	.zero		1


	//   ....[90]....
        /*06ac*/ 	.word	0x00003ea0
        /*06b0*/ 	.word	0x000000ff
        /*06b4*/ 	.word	0x00000000
        /*06b8*/ 	.short	0x010a
        /*06ba*/ 	.byte	0x1a
	.zero		1


	//   ....[91]....
        /*06bc*/ 	.word	0x000040f0
        /*06c0*/ 	.word	0x000000ff
        /*06c4*/ 	.word	0x00000000
        /*06c8*/ 	.short	0x010a
        /*06ca*/ 	.byte	0x05
	.zero		1


	//   ....[92]....
        /*06cc*/ 	.word	0x00004190
        /*06d0*/ 	.word	0x00000000
        /*06d4*/ 	.word	0x00000000
        /*06d8*/ 	.short	0x010a
        /*06da*/ 	.byte	0xff
	.zero		1


	//   ....[93]....
        /*06dc*/ 	.word	0x000041d0
        /*06e0*/ 	.word	0x00000000
        /*06e4*/ 	.word	0x00000000
        /*06e8*/ 	.short	0x010a
        /*06ea*/ 	.byte	0xff
	.zero		1


	//   ....[94]....
        /*06ec*/ 	.word	0x00004240
        /*06f0*/ 	.word	0x000000ff
        /*06f4*/ 	.word	0x00000000
        /*06f8*/ 	.short	0x0101
        /*06fa*/ 	.byte	0x05
	.zero		1


	//   ....[95]....
        /*06fc*/ 	.word	0x00004280
        /*0700*/ 	.word	0x000000ff
        /*0704*/ 	.word	0x00000170
        /*0708*/ 	.short	0x010a
        /*070a*/ 	.byte	0x0b
	.zero		1


	//   ....[96]....
        /*070c*/ 	.word	0x000042e0
        /*0710*/ 	.word	0x000000ff
        /*0714*/ 	.word	0x00000000
        /*0718*/ 	.short	0x0101
        /*071a*/ 	.byte	0x05
	.zero		1


	//   ....[97]....
        /*071c*/ 	.word	0x00004710
        /*0720*/ 	.word	0x00000000
        /*0724*/ 	.word	0x00000110
        /*0728*/ 	.short	0x010a
        /*072a*/ 	.byte	0xff
	.zero		1


	//   ....[98]....
        /*072c*/ 	.word	0x000047d0
        /*0730*/ 	.word	0x00000000
        /*0734*/ 	.word	0x00000000
        /*0738*/ 	.short	0x0101
        /*073a*/ 	.byte	0xff
	.zero		1


	//   ....[99]....
        /*073c*/ 	.word	0x00004af0
        /*0740*/ 	.word	0x000000ff
        /*0744*/ 	.word	0x00000108
        /*0748*/ 	.short	0x010a
        /*074a*/ 	.byte	0x06
	.zero		1


	//   ....[100]....
        /*074c*/ 	.word	0x00004ce0
        /*0750*/ 	.word	0x000000ff
        /*0754*/ 	.word	0x000000e8
        /*0758*/ 	.short	0x010a
        /*075a*/ 	.byte	0x06
	.zero		1


	//   ....[101]....
        /*075c*/ 	.word	0x00004e70
        /*0760*/ 	.word	0x000000ff
        /*0764*/ 	.word	0x000000d0
        /*0768*/ 	.short	0x010b
        /*076a*/ 	.byte	0x06
	.zero		1


	//   ....[102]....
        /*076c*/ 	.word	0x00004e80
        /*0770*/ 	.word	0x000000ff
        /*0774*/ 	.word	0x00000000
        /*0778*/ 	.short	0x0101
        /*077a*/ 	.byte	0x08
	.zero		1


	//   ....[103]....
        /*077c*/ 	.word	0x00004e90
        /*0780*/ 	.word	0x000000ff
        /*0784*/ 	.word	0x000000f0
        /*0788*/ 	.short	0x010a
        /*078a*/ 	.byte	0x06
	.zero		1


	//   ....[104]....
        /*078c*/ 	.word	0x00005030
        /*0790*/ 	.word	0x000000ff
        /*0794*/ 	.word	0x000000d8
        /*0798*/ 	.short	0x010b
        /*079a*/ 	.byte	0x06
	.zero		1


	//   ....[105]....
        /*079c*/ 	.word	0x000050a0
        /*07a0*/ 	.word	0x000000ff
        /*07a4*/ 	.word	0x00000000
        /*07a8*/ 	.short	0x0101
        /*07aa*/ 	.byte	0x08
	.zero		1


	//   ....[106]....
        /*07ac*/ 	.word	0x000050d0
        /*07b0*/ 	.word	0x000000ff
        /*07b4*/ 	.word	0x000000f8
        /*07b8*/ 	.short	0x010a
        /*07ba*/ 	.byte	0x06
	.zero		1


	//   ....[107]....
        /*07bc*/ 	.word	0x000052e0
        /*07c0*/ 	.word	0x000000ff
        /*07c4*/ 	.word	0x000000e0
        /*07c8*/ 	.short	0x010b
        /*07ca*/ 	.byte	0x06
	.zero		1


	//   ....[108]....
        /*07cc*/ 	.word	0x00005300
        /*07d0*/ 	.word	0x000000ff
        /*07d4*/ 	.word	0x00000000
        /*07d8*/ 	.short	0x0101
        /*07da*/ 	.byte	0x07
	.zero		1


	//   ....[109]....
        /*07dc*/ 	.word	0x00005330
        /*07e0*/ 	.word	0x000000ff
        /*07e4*/ 	.word	0x000000e8
        /*07e8*/ 	.short	0x010a
        /*07ea*/ 	.byte	0x06
	.zero		1


	//   ....[110]....
        /*07ec*/ 	.word	0x00005350
        /*07f0*/ 	.word	0x000000ff
        /*07f4*/ 	.word	0x000000f0
        /*07f8*/ 	.short	0x010a
        /*07fa*/ 	.byte	0x06
	.zero		1


	//   ....[111]....
        /*07fc*/ 	.word	0x00005390
        /*0800*/ 	.word	0x00000000
        /*0804*/ 	.word	0x000000f8
        /*0808*/ 	.short	0x010a
        /*080a*/ 	.byte	0xff
	.zero		1


	//   ....[112]....
        /*080c*/ 	.word	0x000056c0
        /*0810*/ 	.word	0x00000000
        /*0814*/ 	.word	0x00000110
        /*0818*/ 	.short	0x010a
        /*081a*/ 	.byte	0xff
	.zero		1


	//   ....[113]....
        /*081c*/ 	.word	0x000057d0
        /*0820*/ 	.word	0x00000000
        /*0824*/ 	.word	0x00000000
        /*0828*/ 	.short	0x0101
        /*082a*/ 	.byte	0xff
	.zero		1


	//   ....[114]....
        /*082c*/ 	.word	0x00006200
        /*0830*/ 	.word	0x00000003
        /*0834*/ 	.word	0x000000d0
        /*0838*/ 	.short	0x010a
        /*083a*/ 	.byte	0xff
	.zero		1


	//   ....[115]....
        /*083c*/ 	.word	0x00006240
        /*0840*/ 	.word	0x000000b9
        /*0844*/ 	.word	0x00000130
        /*0848*/ 	.short	0x010a
        /*084a*/ 	.byte	0xff
	.zero		1


	//   ....[116]....
        /*084c*/ 	.word	0x00006370
        /*0850*/ 	.word	0x00000003
        /*0854*/ 	.word	0x000000d0
        /*0858*/ 	.short	0x010a
        /*085a*/ 	.byte	0xff
	.zero		1


	//   ....[117]....
        /*085c*/ 	.word	0x000064b0
        /*0860*/ 	.word	0x00000000
        /*0864*/ 	.word	0x00000000
        /*0868*/ 	.short	0x0101
        /*086a*/ 	.byte	0xff
	.zero		1


	//   ....[118]....
        /*086c*/ 	.word	0x00006530
        /*0870*/ 	.word	0x000000b9
        /*0874*/ 	.word	0x00000130
        /*0878*/ 	.short	0x010a
        /*087a*/ 	.byte	0xff
	.zero		1


	//   ....[119]....
        /*087c*/ 	.word	0x00007910
        /*0880*/ 	.word	0x00000004
        /*0884*/ 	.word	0x000000d0
        /*0888*/ 	.short	0x010a
        /*088a*/ 	.byte	0xff
	.zero		1


	//   ....[120]....
        /*088c*/ 	.word	0x000079e0
        /*0890*/ 	.word	0x00000004
        /*0894*/ 	.word	0x000000d0
        /*0898*/ 	.short	0x010a
        /*089a*/ 	.byte	0xff
	.zero		1


	//   ....[121]....
        /*089c*/ 	.word	0x00007b40
        /*08a0*/ 	.word	0x00000003
        /*08a4*/ 	.word	0x00000000
        /*08a8*/ 	.short	0x0101
        /*08aa*/ 	.byte	0xff
	.zero		1


	//   ....[122]....
        /*08ac*/ 	.word	0x00008f50
        /*08b0*/ 	.word	0x00000003
        /*08b4*/ 	.word	0x000000d0
        /*08b8*/ 	.short	0x010a
        /*08ba*/ 	.byte	0xff
	.zero		1


	//   ....[123]....
        /*08bc*/ 	.word	0x00009020
        /*08c0*/ 	.word	0x00000003
        /*08c4*/ 	.word	0x000000d0
        /*08c8*/ 	.short	0x010a
        /*08ca*/ 	.byte	0xff
	.zero		1


	//   ....[124]....
        /*08cc*/ 	.word	0x00009180
        /*08d0*/ 	.word	0x00000003
        /*08d4*/ 	.word	0x00000000
        /*08d8*/ 	.short	0x0101
        /*08da*/ 	.byte	0xff
	.zero		1


	//   ....[125]....
        /*08dc*/ 	.word	0x000095f0
        /*08e0*/ 	.word	0x000000b9
        /*08e4*/ 	.word	0x00000000
        /*08e8*/ 	.short	0x0101
        /*08ea*/ 	.byte	0xff
	.zero		1


	//   ....[126]....
        /*08ec*/ 	.word	0x0000a690
        /*08f0*/ 	.word	0x00000003
        /*08f4*/ 	.word	0x00000160
        /*08f8*/ 	.short	0x010a
        /*08fa*/ 	.byte	0xff
	.zero		1


	//   ....[127]....
        /*08fc*/ 	.word	0x0000a6f0
        /*0900*/ 	.word	0x00000002
        /*0904*/ 	.word	0x00000068
        /*0908*/ 	.short	0x010a
        /*090a*/ 	.byte	0xff
	.zero		1


	//   ....[128]....
        /*090c*/ 	.word	0x0000a750
        /*0910*/ 	.word	0x00000002
        /*0914*/ 	.word	0x00000068
        /*0918*/ 	.short	0x010a
        /*091a*/ 	.byte	0xff
	.zero		1


	//   ....[129]....
        /*091c*/ 	.word	0x0000a7a0
        /*0920*/ 	.word	0x00000002
        /*0924*/ 	.word	0x00000110
        /*0928*/ 	.short	0x010a
        /*092a*/ 	.byte	0xff
	.zero		1


	//   ....[130]....
        /*092c*/ 	.word	0x0000a800
        /*0930*/ 	.word	0x00000000
        /*0934*/ 	.word	0x00000000
        /*0938*/ 	.short	0x010a
        /*093a*/ 	.byte	0xff
	.zero		1


	//   ....[131]....
        /*093c*/ 	.word	0x0000a860
        /*0940*/ 	.word	0x00000000
        /*0944*/ 	.word	0x00000000
        /*0948*/ 	.short	0x010a
        /*094a*/ 	.byte	0xff
	.zero		1


	//   ....[132]....
        /*094c*/ 	.word	0x0000a8c0
        /*0950*/ 	.word	0x00000000
        /*0954*/ 	.word	0x00000000
        /*0958*/ 	.short	0x010a
        /*095a*/ 	.byte	0xff
	.zero		1


	//   ....[133]....
        /*095c*/ 	.word	0x0000a920
        /*0960*/ 	.word	0x00000000
        /*0964*/ 	.word	0x00000000
        /*0968*/ 	.short	0x010a
        /*096a*/ 	.byte	0xff
	.zero		1


	//   ....[134]....
        /*096c*/ 	.word	0x0000a980
        /*0970*/ 	.word	0x00000000
        /*0974*/ 	.word	0x00000000
        /*0978*/ 	.short	0x010a
        /*097a*/ 	.byte	0xff
	.zero		1


	//   ....[135]....
        /*097c*/ 	.word	0x0000a9e0
        /*0980*/ 	.word	0x00000000
        /*0984*/ 	.word	0x00000000
        /*0988*/ 	.short	0x010a
        /*098a*/ 	.byte	0xff
	.zero		1


	//   ....[136]....
        /*098c*/ 	.word	0x0000aa40
        /*0990*/ 	.word	0x00000000
        /*0994*/ 	.word	0x00000000
        /*0998*/ 	.short	0x010a
        /*099a*/ 	.byte	0xff
	.zero		1


	//   ....[137]....
        /*099c*/ 	.word	0x0000aaa0
        /*09a0*/ 	.word	0x00000000
        /*09a4*/ 	.word	0x00000000
        /*09a8*/ 	.short	0x010a
        /*09aa*/ 	.byte	0xff
	.zero		1


	//   ....[138]....
        /*09ac*/ 	.word	0x0000ab00
        /*09b0*/ 	.word	0x00000000
        /*09b4*/ 	.word	0x00000000
        /*09b8*/ 	.short	0x010a
        /*09ba*/ 	.byte	0xff
	.zero		1


	//   ....[139]....
        /*09bc*/ 	.word	0x0000ab60
        /*09c0*/ 	.word	0x00000000
        /*09c4*/ 	.word	0x00000000
        /*09c8*/ 	.short	0x010a
        /*09ca*/ 	.byte	0xff
	.zero		1


	//   ....[140]....
        /*09cc*/ 	.word	0x0000abc0
        /*09d0*/ 	.word	0x00000000
        /*09d4*/ 	.word	0x00000000
        /*09d8*/ 	.short	0x010a
        /*09da*/ 	.byte	0xff
	.zero		1


	//   ....[141]....
        /*09dc*/ 	.word	0x0000ac20
        /*09e0*/ 	.word	0x00000000
        /*09e4*/ 	.word	0x00000000
        /*09e8*/ 	.short	0x010a
        /*09ea*/ 	.byte	0xff
	.zero		1


	//   ....[142]....
        /*09ec*/ 	.word	0x0000ac70
        /*09f0*/ 	.word	0x00000000
        /*09f4*/ 	.word	0x00000150
        /*09f8*/ 	.short	0x010a
        /*09fa*/ 	.byte	0xff
	.zero		1


	//   ....[143]....
        /*09fc*/ 	.word	0x0000acd0
        /*0a00*/ 	.word	0x00000000
        /*0a04*/ 	.word	0x00000120
        /*0a08*/ 	.short	0x010a
        /*0a0a*/ 	.byte	0xff
	.zero		1


	//   ....[144]....
        /*0a0c*/ 	.word	0x0000ad20
        /*0a10*/ 	.word	0x00000000
        /*0a14*/ 	.word	0x00000110
        /*0a18*/ 	.short	0x010a
        /*0a1a*/ 	.byte	0xff
	.zero		1


	//   ....[145]....
        /*0a1c*/ 	.word	0x0000ad80
        /*0a20*/ 	.word	0x00000000
        /*0a24*/ 	.word	0x00000120
        /*0a28*/ 	.short	0x010a
        /*0a2a*/ 	.byte	0xff
	.zero		1


	//   ....[146]....
        /*0a2c*/ 	.word	0x0000ade0
        /*0a30*/ 	.word	0x00000004
        /*0a34*/ 	.word	0x00000008
        /*0a38*/ 	.short	0x010a
        /*0a3a*/ 	.byte	0xff
	.zero		1


	//   ....[147]....
        /*0a3c*/ 	.word	0x0000aec0
        /*0a40*/ 	.word	0x00000002
        /*0a44*/ 	.word	0x00000008
        /*0a48*/ 	.short	0x010a
        /*0a4a*/ 	.byte	0xff
	.zero		1


	//   ....[148]....
        /*0a4c*/ 	.word	0x0000af10
        /*0a50*/ 	.word	0x00000000
        /*0a54*/ 	.word	0x00000110
        /*0a58*/ 	.short	0x010a
        /*0a5a*/ 	.byte	0xff
	.zero		1


	//   ....[149]....
        /*0a5c*/ 	.word	0x0000af70
        /*0a60*/ 	.word	0x00000000
        /*0a64*/ 	.word	0x00000140
        /*0a68*/ 	.short	0x010a
        /*0a6a*/ 	.byte	0xff
	.zero		1


	//   ....[150]....
        /*0a6c*/ 	.word	0x0000afd0
        /*0a70*/ 	.word	0x00000000
        /*0a74*/ 	.word	0x00000000
        /*0a78*/ 	.short	0x010a
        /*0a7a*/ 	.byte	0xff
	.zero		1


	//   ....[151]....
        /*0a7c*/ 	.word	0x0000b030
        /*0a80*/ 	.word	0x00000000
        /*0a84*/ 	.word	0x00000000
        /*0a88*/ 	.short	0x010a
        /*0a8a*/ 	.byte	0xff
	.zero		1


	//   ....[152]....
        /*0a8c*/ 	.word	0x0000b090
        /*0a90*/ 	.word	0x00000000
        /*0a94*/ 	.word	0x00000170
        /*0a98*/ 	.short	0x010a
        /*0a9a*/ 	.byte	0xff
	.zero		1


	//   ....[153]....
        /*0a9c*/ 	.word	0x0000b0e0
        /*0aa0*/ 	.word	0x00000000
        /*0aa4*/ 	.word	0x00000110
        /*0aa8*/ 	.short	0x010a
        /*0aaa*/ 	.byte	0xff
	.zero		1


	//   ....[154]....
        /*0aac*/ 	.word	0x0000b140
        /*0ab0*/ 	.word	0x00000000
        /*0ab4*/ 	.word	0x00000108
        /*0ab8*/ 	.short	0x010a
        /*0aba*/ 	.byte	0xff
	.zero		1


	//   ....[155]....
        /*0abc*/ 	.word	0x0000b1a0
        /*0ac0*/ 	.word	0x00000003
        /*0ac4*/ 	.word	0x000000e8
        /*0ac8*/ 	.short	0x010a
        /*0aca*/ 	.byte	0xff
	.zero		1


	//   ....[156]....
        /*0acc*/ 	.word	0x0000b200
        /*0ad0*/ 	.word	0x00000003
        /*0ad4*/ 	.word	0x000000f0
        /*0ad8*/ 	.short	0x010a
        /*0ada*/ 	.byte	0xff
	.zero		1


	//   ....[157]....
        /*0adc*/ 	.word	0x0000b260
        /*0ae0*/ 	.word	0x00000003
        /*0ae4*/ 	.word	0x000000f8
        /*0ae8*/ 	.short	0x010a
        /*0aea*/ 	.byte	0xff
	.zero		1


	//   ....[158]....
        /*0aec*/ 	.word	0x0000b2c0
        /*0af0*/ 	.word	0x00000000
        /*0af4*/ 	.word	0x000000e8
        /*0af8*/ 	.short	0x010a
        /*0afa*/ 	.byte	0xff
	.zero		1


	//   ....[159]....
        /*0afc*/ 	.word	0x0000b320
        /*0b00*/ 	.word	0x00000000
        /*0b04*/ 	.word	0x000000f0
        /*0b08*/ 	.short	0x010a
        /*0b0a*/ 	.byte	0xff
	.zero		1


	//   ....[160]....
        /*0b0c*/ 	.word	0x0000b370
        /*0b10*/ 	.word	0x00000000
        /*0b14*/ 	.word	0x00000110
        /*0b18*/ 	.short	0x010a
        /*0b1a*/ 	.byte	0xff
	.zero		1


	//   ....[161]....
        /*0b1c*/ 	.word	0x0000b3c0
        /*0b20*/ 	.word	0x00000003
        /*0b24*/ 	.word	0x000000d0
        /*0b28*/ 	.short	0x010a
        /*0b2a*/ 	.byte	0xff
	.zero		1


	//   ....[162]....
        /*0b2c*/ 	.word	0x0000b410
        /*0b30*/ 	.word	0x000000b9
        /*0b34*/ 	.word	0x00000130
        /*0b38*/ 	.short	0x010a
        /*0b3a*/ 	.byte	0xff
	.zero		1


	//   ....[163]....
        /*0b3c*/ 	.word	0x0000b460
        /*0b40*/ 	.word	0x00000004
        /*0b44*/ 	.word	0x000000d0
        /*0b48*/ 	.short	0x010a
        /*0b4a*/ 	.byte	0xff
	.zero		1


	//   ....[164]....
        /*0b4c*/ 	.word	0x0000b4b0
        /*0b50*/ 	.word	0x00000003
        /*0b54*/ 	.word	0x000000d0
        /*0b58*/ 	.short	0x010a
        /*0b5a*/ 	.byte	0xff
	.zero		1


	//----- nvinfo : EIATTR_NUM_MBARRIERS
	.align		4
.L_48:
        /*0b5c*/ 	.byte	0x03, 0x38
        /*0b5e*/ 	.short	0x002f


	//----- nvinfo : EIATTR_EXIT_INSTR_OFFSETS
	.align		4
        /*0b60*/ 	.byte	0x04, 0x1c
        /*0b62*/ 	.short	(.L_50 - .L_49)


	//   ....[0]....
.L_49:
        /*0b64*/ 	.word	0x00002e20


	//   ....[1]....
        /*0b68*/ 	.word	0x00003320


	//   ....[2]....
        /*0b6c*/ 	.word	0x00003380


	//   ....[3]....
        /*0b70*/ 	.word	0x00004500


	//   ....[4]....
        /*0b74*/ 	.word	0x000053c0


	//   ....[5]....
        /*0b78*/ 	.word	0x00005400


	//   ....[6]....
        /*0b7c*/ 	.word	0x0000a680


	//----- nvinfo : EIATTR_MAX_THREADS
	.align		4
.L_50:
        /*0b80*/ 	.byte	0x04, 0x05
        /*0b82*/ 	.short	(.L_52 - .L_51)
.L_51:
        /*0b84*/ 	.word	0x00000100
        /*0b88*/ 	.word	0x00000001
        /*0b8c*/ 	.word	0x00000001


	//----- nvinfo : EIATTR_CRS_STACK_SIZE
	.align		4
.L_52:
        /*0b90*/ 	.byte	0x04, 0x1e
        /*0b92*/ 	.short	(.L_54 - .L_53)
.L_53:
        /*0b94*/ 	.word	0x00000000


	//----- nvinfo : EIATTR_CBANK_PARAM_SIZE
	.align		4
.L_54:
        /*0b98*/ 	.byte	0x03, 0x19
        /*0b9a*/ 	.short	0x0800


	//----- nvinfo : EIATTR_PARAM_CBANK
	.align		4
        /*0b9c*/ 	.byte	0x04, 0x0a
        /*0b9e*/ 	.short	(.L_56 - .L_55)
	.align		4
.L_55:
        /*0ba0*/ 	.word	index@(.nv.constant0._ZN7cutlass13device_kernelINS_4gemm6kernel13GemmUniversalIN4cute5tupleIJiiiiEEENS1_10collective13CollectiveMmaINS1_35MainloopSm100TmaUmmaWarpSpecializedILi13ELi2ELi2ENS5_IJNS4_1CILi2EEENSA_ILi1EEESC_EEEEENS5_IJNSA_ILi256EEENSA_ILi192EEENSA_ILi64EEEEEENS_12float_e4m3_tENS5_IJlSC_lEEESJ_SK_NS4_8TiledMMAINS4_8MMA_AtomIJNS4_10MMA_TraitsINS4_25SM100_MMA_F8F6F4_2x1SM_SSEJSJ_SJ_fSF_SG_NS4_17integral_constantINS4_4UMMA5MajorELSR_0EEESS_NSP_INSQ_7ScaleInELST_0EEESU_EEEEEENS4_6LayoutINS5_IJSC_SC_SC_EEENS5_IJNSA_ILi0EEESZ_SZ_EEEEENS5_IJNS4_10UnderscoreES12_S12_EEEEENS4_18SM100_TMA_2SM_LOADENS4_14ComposedLayoutINS4_7SwizzleILi2ELi4ELi3EEENS4_18smem_ptr_flag_bitsILi8EEENSX_INS5_IJNSA_ILi8EEESH_EEENS5_IJSH_SC_EEEEEEEvNS4_8identityES15_S1F_vS1G_EENS_8epilogue10collective18CollectiveEpilogueINS1I_23Sm100TmaWarpSpecializedILi3ELi2ELi64ELb0ELb0EEEJNS5_IJNSA_ILi128EEESG_SH_EEENS5_IJNSX_IS1N_SC_EENSX_ISH_SC_EEEEESJ_SK_SJ_SK_NS1I_6fusion15FusionCallbacksIS1M_NS1S_17LinearCombinationISJ_fSJ_fLNS_15FloatRoundStyleE2EEES1O_S1R_JEEENS4_5SM1004TMEM4LOAD26SM100_TMEM_LOAD_32dp32b64xENS4_13SM90_TMA_LOADES1F_NS4_39AutoVectorizingCopyWithAssumedAlignmentILi128EEENS4_14SM90_TMA_STOREES1F_S24_S24_EEEvvEEEEvNT_6ParamsE)
        /*0ba4*/ 	.short	0x0380
        /*0ba6*/ 	.short	0x0800


	//----- nvinfo : EIATTR_SW_WAR
	.align		4
.L_56:
        /*0ba8*/ 	.byte	0x04, 0x36
        /*0baa*/ 	.short	(.L_58 - .L_57)
.L_57:
        /*0bac*/ 	.word	0x00000008
.L_58:


//--------------------- .nv.callgraph             --------------------------
	.section	.nv.callgraph,"",@"SHT_CUDA_CALLGRAPH"
	.align	4
	.sectionentsize	8
	.align		4
        /*0000*/ 	.word	0x00000000
	.align		4
        /*0004*/ 	.word	0xffffffff
	.align		4
        /*0008*/ 	.word	index@(_ZN7cutlass13device_kernelINS_4gemm6kernel13GemmUniversalIN4cute5tupleIJiiiiEEENS1_10collective13CollectiveMmaINS1_35MainloopSm100TmaUmmaWarpSpecializedILi13ELi2ELi2ENS5_IJNS4_1CILi2EEENSA_ILi1EEESC_EEEEENS5_IJNSA_ILi256EEENSA_ILi192EEENSA_ILi64EEEEEENS_12float_e4m3_tENS5_IJlSC_lEEESJ_SK_NS4_8TiledMMAINS4_8MMA_AtomIJNS4_10MMA_TraitsINS4_25SM100_MMA_F8F6F4_2x1SM_SSEJSJ_SJ_fSF_SG_NS4_17integral_constantINS4_4UMMA5MajorELSR_0EEESS_NSP_INSQ_7ScaleInELST_0EEESU_EEEEEENS4_6LayoutINS5_IJSC_SC_SC_EEENS5_IJNSA_ILi0EEESZ_SZ_EEEEENS5_IJNS4_10UnderscoreES12_S12_EEEEENS4_18SM100_TMA_2SM_LOADENS4_14ComposedLayoutINS4_7SwizzleILi2ELi4ELi3EEENS4_18smem_ptr_flag_bitsILi8EEENSX_INS5_IJNSA_ILi8EEESH_EEENS5_IJSH_SC_EEEEEEEvNS4_8identityES15_S1F_vS1G_EENS_8epilogue10collective18CollectiveEpilogueINS1I_23Sm100TmaWarpSpecializedILi3ELi2ELi64ELb0ELb0EEEJNS5_IJNSA_ILi128EEESG_SH_EEENS5_IJNSX_IS1N_SC_EENSX_ISH_SC_EEEEESJ_SK_SJ_SK_NS1I_6fusion15FusionCallbacksIS1M_NS1S_17LinearCombinationISJ_fSJ_fLNS_15FloatRoundStyleE2EEES1O_S1R_JEEENS4_5SM1004TMEM4LOAD26SM100_TMEM_LOAD_32dp32b64xENS4_13SM90_TMA_LOADES1F_NS4_39AutoVectorizingCopyWithAssumedAlignmentILi128EEENS4_14SM90_TMA_STOREES1F_S24_S24_EEEvvEEEEvNT_6ParamsE)
	.align		4
        /*000c*/ 	.word	index@(__assertfail)
	.align		4
        /*0010*/ 	.word	0x00000000
	.align		4
        /*0014*/ 	.word	0xfffffffe
	.align		4
        /*0018*/ 	.word	0x00000000
	.align		4
        /*001c*/ 	.word	0xfffffffd
	.align		4
        /*0020*/ 	.word	0x00000000
	.align		4
        /*0024*/ 	.word	0xfffffffc


//--------------------- .nv.constant4             --------------------------
	.section	.nv.constant4,"a",@progbits
	.align	8
	.align		8
.nv.constant4:
        /*0000*/ 	.dword	__assertfail
	.align		8
        /*0008*/ 	.dword	__unnamed_1
	.align		8
        /*0010*/ 	.dword	__unnamed_2
	.align		8
        /*0018*/ 	.dword	__unnamed_3
	.align		8
        /*0020*/ 	.dword	_ZN40_INTERNAL_0263d9b7_4_k_cu_bbf08e81_160164cuda3std3__45__cpo5beginE
	.align		8
        /*0028*/ 	.dword	_ZN40_INTERNAL_0263d9b7_4_k_cu_bbf08e81_160164cuda3std3__45__cpo3endE
	.align		8
        /*0030*/ 	.dword	_ZN40_INTERNAL_0263d9b7_4_k_cu_bbf08e81_160164cuda3std3__45__cpo6cbeginE
	.align		8
        /*0038*/ 	.dword	_ZN40_INTERNAL_0263d9b7_4_k_cu_bbf08e81_160164cuda3std3__45__cpo4cendE
	.align		8
        /*0040*/ 	.dword	_ZN40_INTERNAL_0263d9b7_4_k_cu_bbf08e81_160164cuda3std3__442_GLOBAL__N__0263d9b7_4_k_cu_bbf08e81_160166ignoreE
	.align		8
        /*0048*/ 	.dword	_ZN40_INTERNAL_0263d9b7_4_k_cu_bbf08e81_160164cuda3std3__419piecewise_constructE
	.align		8
        /*0050*/ 	.dword	_ZN40_INTERNAL_0263d9b7_4_k_cu_bbf08e81_160164cuda3std3__48in_placeE
	.align		8
        /*0058*/ 	.dword	_ZN40_INTERNAL_0263d9b7_4_k_cu_bbf08e81_160164cuda3std6ranges3__45__cpo4swapE
	.align		8
        /*0060*/ 	.dword	_ZN40_INTERNAL_0263d9b7_4_k_cu_bbf08e81_160164cuda3std6ranges3__45__cpo9iter_moveE
	.align		8
        /*0068*/ 	.dword	_ZN40_INTERNAL_0263d9b7_4_k_cu_bbf08e81_160164cute7productE
	.align		8
        /*0070*/ 	.dword	_ZN40_INTERNAL_0263d9b7_4_k_cu_bbf08e81_160164cute1_E
	.align		8
        /*0078*/ 	.dword	$str$25
	.align		8
        /*0080*/ 	.dword	$str$26
	.align		8
        /*0088*/ 	.dword	$str$27
	.align		8
        /*0090*/ 	.dword	$str$28


//--------------------- .text._ZN7cutlass13device_kernelINS_4gemm6kernel13GemmUniversalIN4cute5tupleIJiiiiEEENS1_10collective13CollectiveMmaINS1_35MainloopSm100TmaUmmaWarpSpecializedILi13ELi2ELi2ENS5_IJNS4_1CILi2EEENSA_ILi1EEESC_EEEEENS5_IJNSA_ILi256EEENSA_ILi192EEENSA_ILi64EEEEEENS_12float_e4m3_tENS5_IJlSC_lEEESJ_SK_NS4_8TiledMMAINS4_8MMA_AtomIJNS4_10MMA_TraitsINS4_25SM100_MMA_F8F6F4_2x1SM_SSEJSJ_SJ_fSF_SG_NS4_17integral_constantINS4_4UMMA5MajorELSR_0EEESS_NSP_INSQ_7ScaleInELST_0EEESU_EEEEEENS4_6LayoutINS5_IJSC_SC_SC_EEENS5_IJNSA_ILi0EEESZ_SZ_EEEEENS5_IJNS4_10UnderscoreES12_S12_EEEEENS4_18SM100_TMA_2SM_LOADENS4_14ComposedLayoutINS4_7SwizzleILi2ELi4ELi3EEENS4_18smem_ptr_flag_bitsILi8EEENSX_INS5_IJNSA_ILi8EEESH_EEENS5_IJSH_SC_EEEEEEEvNS4_8identityES15_S1F_vS1G_EENS_8epilogue10collective18CollectiveEpilogueINS1I_23Sm100TmaWarpSpecializedILi3ELi2ELi64ELb0ELb0EEEJNS5_IJNSA_ILi128EEESG_SH_EEENS5_IJNSX_IS1N_SC_EENSX_ISH_SC_EEEEESJ_SK_SJ_SK_NS1I_6fusion15FusionCallbacksIS1M_NS1S_17LinearCombinationISJ_fSJ_fLNS_15FloatRoundStyleE2EEES1O_S1R_JEEENS4_5SM1004TMEM4LOAD26SM100_TMEM_LOAD_32dp32b64xENS4_13SM90_TMA_LOADES1F_NS4_39AutoVectorizingCopyWithAssumedAlignmentILi128EEENS4_14SM90_TMA_STOREES1F_S24_S24_EEEvvEEEEvNT_6ParamsE --------------------------
	.section	.text._ZN7cutlass13device_kernelINS_4gemm6kernel13GemmUniversalIN4cute5tupleIJiiiiEEENS1_10collective13CollectiveMmaINS1_35MainloopSm100TmaUmmaWarpSpecializedILi13ELi2ELi2ENS5_IJNS4_1CILi2EEENSA_ILi1EEESC_EEEEENS5_IJNSA_ILi256EEENSA_ILi192EEENSA_ILi64EEEEEENS_12float_e4m3_tENS5_IJlSC_lEEESJ_SK_NS4_8TiledMMAINS4_8MMA_AtomIJNS4_10MMA_TraitsINS4_25SM100_MMA_F8F6F4_2x1SM_SSEJSJ_SJ_fSF_SG_NS4_17integral_constantINS4_4UMMA5MajorELSR_0EEESS_NSP_INSQ_7ScaleInELST_0EEESU_EEEEEENS4_6LayoutINS5_IJSC_SC_SC_EEENS5_IJNSA_ILi0EEESZ_SZ_EEEEENS5_IJNS4_10UnderscoreES12_S12_EEEEENS4_18SM100_TMA_2SM_LOADENS4_14ComposedLayoutINS4_7SwizzleILi2ELi4ELi3EEENS4_18smem_ptr_flag_bitsILi8EEENSX_INS5_IJNSA_ILi8EEESH_EEENS5_IJSH_SC_EEEEEEEvNS4_8identityES15_S1F_vS1G_EENS_8epilogue10collective18CollectiveEpilogueINS1I_23Sm100TmaWarpSpecializedILi3ELi2ELi64ELb0ELb0EEEJNS5_IJNSA_ILi128EEESG_SH_EEENS5_IJNSX_IS1N_SC_EENSX_ISH_SC_EEEEESJ_SK_SJ_SK_NS1I_6fusion15FusionCallbacksIS1M_NS1S_17LinearCombinationISJ_fSJ_fLNS_15FloatRoundStyleE2EEES1O_S1R_JEEENS4_5SM1004TMEM4LOAD26SM100_TMEM_LOAD_32dp32b64xENS4_13SM90_TMA_LOADES1F_NS4_39AutoVectorizingCopyWithAssumedAlignmentILi128EEENS4_14SM90_TMA_STOREES1F_S24_S24_EEEvvEEEEvNT_6ParamsE,"ax",@progbits
	.align	128
.text._ZN7cutlass13device_kernelINS_4gemm6kernel13GemmUniversalIN4cute5tupleIJiiiiEEENS1_10collective13CollectiveMmaINS1_35MainloopSm100TmaUmmaWarpSpecializedILi13ELi2ELi2ENS5_IJNS4_1CILi2EEENSA_ILi1EEESC_EEEEENS5_IJNSA_ILi256EEENSA_ILi192EEENSA_ILi64EEEEEENS_12float_e4m3_tENS5_IJlSC_lEEESJ_SK_NS4_8TiledMMAINS4_8MMA_AtomIJNS4_10MMA_TraitsINS4_25SM100_MMA_F8F6F4_2x1SM_SSEJSJ_SJ_fSF_SG_NS4_17integral_constantINS4_4UMMA5MajorELSR_0EEESS_NSP_INSQ_7ScaleInELST_0EEESU_EEEEEENS4_6LayoutINS5_IJSC_SC_SC_EEENS5_IJNSA_ILi0EEESZ_SZ_EEEEENS5_IJNS4_10UnderscoreES12_S12_EEEEENS4_18SM100_TMA_2SM_LOADENS4_14ComposedLayoutINS4_7SwizzleILi2ELi4ELi3EEENS4_18smem_ptr_flag_bitsILi8EEENSX_INS5_IJNSA_ILi8EEESH_EEENS5_IJSH_SC_EEEEEEEvNS4_8identityES15_S1F_vS1G_EENS_8epilogue10collective18CollectiveEpilogueINS1I_23Sm100TmaWarpSpecializedILi3ELi2ELi64ELb0ELb0EEEJNS5_IJNSA_ILi128EEESG_SH_EEENS5_IJNSX_IS1N_SC_EENSX_ISH_SC_EEEEESJ_SK_SJ_SK_NS1I_6fusion15FusionCallbacksIS1M_NS1S_17LinearCombinationISJ_fSJ_fLNS_15FloatRoundStyleE2EEES1O_S1R_JEEENS4_5SM1004TMEM4LOAD26SM100_TMEM_LOAD_32dp32b64xENS4_13SM90_TMA_LOADES1F_NS4_39AutoVectorizingCopyWithAssumedAlignmentILi128EEENS4_14SM90_TMA_STOREES1F_S24_S24_EEEvvEEEEvNT_6ParamsE:
        .type           _ZN7cutlass13device_kernelINS_4gemm6kernel13GemmUniversalIN4cute5tupleIJiiiiEEENS1_10collective13CollectiveMmaINS1_35MainloopSm100TmaUmmaWarpSpecializedILi13ELi2ELi2ENS5_IJNS4_1CILi2EEENSA_ILi1EEESC_EEEEENS5_IJNSA_ILi256EEENSA_ILi192EEENSA_ILi64EEEEEENS_12float_e4m3_tENS5_IJlSC_lEEESJ_SK_NS4_8TiledMMAINS4_8MMA_AtomIJNS4_10MMA_TraitsINS4_25SM100_MMA_F8F6F4_2x1SM_SSEJSJ_SJ_fSF_SG_NS4_17integral_constantINS4_4UMMA5MajorELSR_0EEESS_NSP_INSQ_7ScaleInELST_0EEESU_EEEEEENS4_6LayoutINS5_IJSC_SC_SC_EEENS5_IJNSA_ILi0EEESZ_SZ_EEEEENS5_IJNS4_10UnderscoreES12_S12_EEEEENS4_18SM100_TMA_2SM_LOADENS4_14ComposedLayoutINS4_7SwizzleILi2ELi4ELi3EEENS4_18smem_ptr_flag_bitsILi8EEENSX_INS5_IJNSA_ILi8EEESH_EEENS5_IJSH_SC_EEEEEEEvNS4_8identityES15_S1F_vS1G_EENS_8epilogue10collective18CollectiveEpilogueINS1I_23Sm100TmaWarpSpecializedILi3ELi2ELi64ELb0ELb0EEEJNS5_IJNSA_ILi128EEESG_SH_EEENS5_IJNSX_IS1N_SC_EENSX_ISH_SC_EEEEESJ_SK_SJ_SK_NS1I_6fusion15FusionCallbacksIS1M_NS1S_17LinearCombinationISJ_fSJ_fLNS_15FloatRoundStyleE2EEES1O_S1R_JEEENS4_5SM1004TMEM4LOAD26SM100_TMEM_LOAD_32dp32b64xENS4_13SM90_TMA_LOADES1F_NS4_39AutoVectorizingCopyWithAssumedAlignmentILi128EEENS4_14SM90_TMA_STOREES1F_S24_S24_EEEvvEEEEvNT_6ParamsE,@function
        .size           _ZN7cutlass13device_kernelINS_4gemm6kernel13GemmUniversalIN4cute5tupleIJiiiiEEENS1_10collective13CollectiveMmaINS1_35MainloopSm100TmaUmmaWarpSpecializedILi13ELi2ELi2ENS5_IJNS4_1CILi2EEENSA_ILi1EEESC_EEEEENS5_IJNSA_ILi256EEENSA_ILi192EEENSA_ILi64EEEEEENS_12float_e4m3_tENS5_IJlSC_lEEESJ_SK_NS4_8TiledMMAINS4_8MMA_AtomIJNS4_10MMA_TraitsINS4_25SM100_MMA_F8F6F4_2x1SM_SSEJSJ_SJ_fSF_SG_NS4_17integral_constantINS4_4UMMA5MajorELSR_0EEESS_NSP_INSQ_7ScaleInELST_0EEESU_EEEEEENS4_6LayoutINS5_IJSC_SC_SC_EEENS5_IJNSA_ILi0EEESZ_SZ_EEEEENS5_IJNS4_10UnderscoreES12_S12_EEEEENS4_18SM100_TMA_2SM_LOADENS4_14ComposedLayoutINS4_7SwizzleILi2ELi4ELi3EEENS4_18smem_ptr_flag_bitsILi8EEENSX_INS5_IJNSA_ILi8EEESH_EEENS5_IJSH_SC_EEEEEEEvNS4_8identityES15_S1F_vS1G_EENS_8epilogue10collective18CollectiveEpilogueINS1I_23Sm100TmaWarpSpecializedILi3ELi2ELi64ELb0ELb0EEEJNS5_IJNSA_ILi128EEESG_SH_EEENS5_IJNSX_IS1N_SC_EENSX_ISH_SC_EEEEESJ_SK_SJ_SK_NS1I_6fusion15FusionCallbacksIS1M_NS1S_17LinearCombinationISJ_fSJ_fLNS_15FloatRoundStyleE2EEES1O_S1R_JEEENS4_5SM1004TMEM4LOAD26SM100_TMEM_LOAD_32dp32b64xENS4_13SM90_TMA_LOADES1F_NS4_39AutoVectorizingCopyWithAssumedAlignmentILi128EEENS4_14SM90_TMA_STOREES1F_S24_S24_EEEvvEEEEvNT_6ParamsE,(.L_x_204 - _ZN7cutlass13device_kernelINS_4gemm6kernel13GemmUniversalIN4cute5tupleIJiiiiEEENS1_10collective13CollectiveMmaINS1_35MainloopSm100TmaUmmaWarpSpecializedILi13ELi2ELi2ENS5_IJNS4_1CILi2EEENSA_ILi1EEESC_EEEEENS5_IJNSA_ILi256EEENSA_ILi192EEENSA_ILi64EEEEEENS_12float_e4m3_tENS5_IJlSC_lEEESJ_SK_NS4_8TiledMMAINS4_8MMA_AtomIJNS4_10MMA_TraitsINS4_25SM100_MMA_F8F6F4_2x1SM_SSEJSJ_SJ_fSF_SG_NS4_17integral_constantINS4_4UMMA5MajorELSR_0EEESS_NSP_INSQ_7ScaleInELST_0EEESU_EEEEEENS4_6LayoutINS5_IJSC_SC_SC_EEENS5_IJNSA_ILi0EEESZ_SZ_EEEEENS5_IJNS4_10UnderscoreES12_S12_EEEEENS4_18SM100_TMA_2SM_LOADENS4_14ComposedLayoutINS4_7SwizzleILi2ELi4ELi3EEENS4_18smem_ptr_flag_bitsILi8EEENSX_INS5_IJNSA_ILi8EEESH_EEENS5_IJSH_SC_EEEEEEEvNS4_8identityES15_S1F_vS1G_EENS_8epilogue10collective18CollectiveEpilogueINS1I_23Sm100TmaWarpSpecializedILi3ELi2ELi64ELb0ELb0EEEJNS5_IJNSA_ILi128EEESG_SH_EEENS5_IJNSX_IS1N_SC_EENSX_ISH_SC_EEEEESJ_SK_SJ_SK_NS1I_6fusion15FusionCallbacksIS1M_NS1S_17LinearCombinationISJ_fSJ_fLNS_15FloatRoundStyleE2EEES1O_S1R_JEEENS4_5SM1004TMEM4LOAD26SM100_TMEM_LOAD_32dp32b64xENS4_13SM90_TMA_LOADES1F_NS4_39AutoVectorizingCopyWithAssumedAlignmentILi128EEENS4_14SM90_TMA_STOREES1F_S24_S24_EEEvvEEEEvNT_6ParamsE)
        .other          _ZN7cutlass13device_kernelINS_4gemm6kernel13GemmUniversalIN4cute5tupleIJiiiiEEENS1_10collective13CollectiveMmaINS1_35MainloopSm100TmaUmmaWarpSpecializedILi13ELi2ELi2ENS5_IJNS4_1CILi2EEENSA_ILi1EEESC_EEEEENS5_IJNSA_ILi256EEENSA_ILi192EEENSA_ILi64EEEEEENS_12float_e4m3_tENS5_IJlSC_lEEESJ_SK_NS4_8TiledMMAINS4_8MMA_AtomIJNS4_10MMA_TraitsINS4_25SM100_MMA_F8F6F4_2x1SM_SSEJSJ_SJ_fSF_SG_NS4_17integral_constantINS4_4UMMA5MajorELSR_0EEESS_NSP_INSQ_7ScaleInELST_0EEESU_EEEEEENS4_6LayoutINS5_IJSC_SC_SC_EEENS5_IJNSA_ILi0EEESZ_SZ_EEEEENS5_IJNS4_10UnderscoreES12_S12_EEEEENS4_18SM100_TMA_2SM_LOADENS4_14ComposedLayoutINS4_7SwizzleILi2ELi4ELi3EEENS4_18smem_ptr_flag_bitsILi8EEENSX_INS5_IJNSA_ILi8EEESH_EEENS5_IJSH_SC_EEEEEEEvNS4_8identityES15_S1F_vS1G_EENS_8epilogue10collective18CollectiveEpilogueINS1I_23Sm100TmaWarpSpecializedILi3ELi2ELi64ELb0ELb0EEEJNS5_IJNSA_ILi128EEESG_SH_EEENS5_IJNSX_IS1N_SC_EENSX_ISH_SC_EEEEESJ_SK_SJ_SK_NS1I_6fusion15FusionCallbacksIS1M_NS1S_17LinearCombinationISJ_fSJ_fLNS_15FloatRoundStyleE2EEES1O_S1R_JEEENS4_5SM1004TMEM4LOAD26SM100_TMEM_LOAD_32dp32b64xENS4_13SM90_TMA_LOADES1F_NS4_39AutoVectorizingCopyWithAssumedAlignmentILi128EEENS4_14SM90_TMA_STOREES1F_S24_S24_EEEvvEEEEvNT_6ParamsE,@"STO_CUDA_ENTRY STV_DEFAULT"
_ZN7cutlass13device_kernelINS_4gemm6kernel13GemmUniversalIN4cute5tupleIJiiiiEEENS1_10collective13CollectiveMmaINS1_35MainloopSm100TmaUmmaWarpSpecializedILi13ELi2ELi2ENS5_IJNS4_1CILi2EEENSA_ILi1EEESC_EEEEENS5_IJNSA_ILi256EEENSA_ILi192EEENSA_ILi64EEEEEENS_12float_e4m3_tENS5_IJlSC_lEEESJ_SK_NS4_8TiledMMAINS4_8MMA_AtomIJNS4_10MMA_TraitsINS4_25SM100_MMA_F8F6F4_2x1SM_SSEJSJ_SJ_fSF_SG_NS4_17integral_constantINS4_4UMMA5MajorELSR_0EEESS_NSP_INSQ_7ScaleInELST_0EEESU_EEEEEENS4_6LayoutINS5_IJSC_SC_SC_EEENS5_IJNSA_ILi0EEESZ_SZ_EEEEENS5_IJNS4_10UnderscoreES12_S12_EEEEENS4_18SM100_TMA_2SM_LOADENS4_14ComposedLayoutINS4_7SwizzleILi2ELi4ELi3EEENS4_18smem_ptr_flag_bitsILi8EEENSX_INS5_IJNSA_ILi8EEESH_EEENS5_IJSH_SC_EEEEEEEvNS4_8identityES15_S1F_vS1G_EENS_8epilogue10collective18CollectiveEpilogueINS1I_23Sm100TmaWarpSpecializedILi3ELi2ELi64ELb0ELb0EEEJNS5_IJNSA_ILi128EEESG_SH_EEENS5_IJNSX_IS1N_SC_EENSX_ISH_SC_EEEEESJ_SK_SJ_SK_NS1I_6fusion15FusionCallbacksIS1M_NS1S_17LinearCombinationISJ_fSJ_fLNS_15FloatRoundStyleE2EEES1O_S1R_JEEENS4_5SM1004TMEM4LOAD26SM100_TMEM_LOAD_32dp32b64xENS4_13SM90_TMA_LOADES1F_NS4_39AutoVectorizingCopyWithAssumedAlignmentILi128EEENS4_14SM90_TMA_STOREES1F_S24_S24_EEEvvEEEEvNT_6ParamsE:
[----:B------:R-:W1:Y:S01]  /*0000*/  LDC R1, c[0x0][0x37c] ;  /* 0x0000df00ff017b82 */ /* 0x000e620000000800 */
[----:B------:R-:W2:Y:S01]  /*0010*/  S2R R180, SR_TID.X ;  /* 0x0000000000b47919 */ /* 0x000ea20000002100 */
[----:B------:R-:W3:Y:S06]  /*0020*/  LDCU.64 UR4, c[0x0][0x890] ;  /* 0x00011200ff0477ac */ /* 0x000eec0008000a00 */
[----:B------:R-:W4:Y:S01]  /*0030*/  S2UR UR37, SR_CgaCtaId ;  /* 0x00000000002579c3 */ /* 0x000f220000008800 */
[----:B------:R-:W-:Y:S02]  /*0040*/  PRMT R167, RZ, 0x7610, R167 ;  /* 0x00007610ffa77816 */ /* 0x000fe400000000a7 */
[----:B------:R-:W-:Y:S01]  /*0050*/  ELECT P1, URZ, PT ;  /* 0x0000000000ff782f */ /* 0x000fe20003820000 */
[----:B------:R-:W1:Y:S01]  /*0060*/  LDCU.64 UR46, c[0x0][0x358] ;  /* 0x00006b00ff2e77ac */ /* 0x000e620008000a00 */
[----:B---3--:R-:W-:-:S04]  /*0070*/  UISETP.NE.U32.AND UP0, UPT, UR4, URZ, UPT ;  /* 0x000000ff0400728c */ /* 0x008fc8000bf05070 */
[----:B------:R-:W-:Y:S02]  /*0080*/  UISETP.NE.AND.EX UP0, UPT, UR5, URZ, UPT, UP0 ;  /* 0x000000ff0500728c */ /* 0x000fe4000bf05300 */
[----:B----4-:R-:W-:Y:S02]  /*0090*/  ULOP3.LUT UR9, UR37, 0x1, URZ, 0xc0, !UPT ;  /* 0x0000000125097892 */ /* 0x010fe4000f8ec0ff */
[----:B------:R-:W-:Y:S01]  /*00a0*/  ULOP3.LUT UR8, UR37, 0x1, URZ, 0x3c, !UPT ;  /* 0x0000000125087892 */ /* 0x000fe2000f8e3cff */
[----:B--2---:R-:W-:-:S05]  /*00b0*/  SHF.R.U32.HI R168, RZ, 0x5, R180 ;  /* 0x00000005ffa87819 */ /* 0x004fca00000116b4 */
[----:B------:R-:W2:Y:S02]  /*00c0*/  SHFL.IDX PT, R0, R168, RZ, 0x1f ;  /* 0x00001fffa8007589 */ /* 0x000ea400000e0000 */
[----:B--2---:R-:W-:Y:S01]  /*00d0*/  R2UR UR10, R0 ;  /* 0x00000000000a72ca */ /* 0x004fe200000e0000 */
[----:B-1----:R-:W-:-:S14]  /*00e0*/  BRA.U UP0, `(.L_x_0) ;  /* 0x00000001002c7547 */ /* 0x002fdc000b800000 */
[----:B------:R-:W1:Y:S02]  /*00f0*/  LDCU.64 UR6, c[0x0][0x888] ;  /* 0x00011100ff0677ac */ /* 0x000e640008000a00 */
[----:B-1----:R-:W-:-:S04]  /*0100*/  UISETP.NE.U32.AND UP0, UPT, UR6, URZ, UPT ;  /* 0x000000ff0600728c */ /* 0x002fc8000bf05070 */
[----:B------:R-:W-:-:S09]  /*0110*/  UISETP.NE.AND.EX UP0, UPT, UR7, URZ, UPT, UP0 ;  /* 0x000000ff0700728c */ /* 0x000fd2000bf05300 */
[----:B------:R-:W-:Y:S05]  /*0120*/  BRA.U !UP0, `(.L_x_1) ;  /* 0x0000000108107547 */ /* 0x000fea000b800000 */
[----:B------:R-:W1:Y:S02]  /*0130*/  LDC.64 R2, c[0x0][0x888] ;  /* 0x00022200ff027b82 */ /* 0x000e640000000a00 */
[----:B-1----:R1:W5:Y:S01]  /*0140*/  LDG.E R81, desc[UR46][R2.64] ;  /* 0x0000002e02517981 */ /* 0x002362000c1e1900 */
[----:B------:R-:W-:Y:S01]  /*0150*/  HFMA2 R167, -RZ, RZ, 0, 5.9604644775390625e-08 ;  /* 0x00000001ffa77431 */ /* 0x000fe200000001ff */
[----:B------:R-:W-:Y:S05]  /*0160*/  BRA `(.L_x_0) ;  /* 0x00000000000c7947 */ /* 0x000fea0003800000 */
.L_x_1:
[----:B------:R-:W1:Y:S01]  /*0170*/  LDCU UR6, c[0x0][0x880] ;  /* 0x00011000ff0677ac */ /* 0x000e620008000800 */
[----:B------:R-:W-:Y:S01]  /*0180*/  HFMA2 R167, -RZ, RZ, 0, 5.9604644775390625e-08 ;  /* 0x00000001ffa77431 */ /* 0x000fe200000001ff */
[----:B-1----:R-:W-:-:S07]  /*0190*/  MOV R81, UR6 ;  /* 0x0000000600517c02 */ /* 0x002fce0008000f00 */
.L_x_0:
[----:B------:R-:W2:Y:S02]  /*01a0*/  LDCU.64 UR6, c[0x0][0x8b0] ;  /* 0x00011600ff0677ac */ /* 0x000ea40008000a00 */
[----:B--2---:R-:W-:-:S04]  /*01b0*/  UISETP.NE.U32.AND UP0, UPT, UR6, URZ, UPT ;  /* 0x000000ff0600728c */ /* 0x004fc8000bf05070 */
[----:B------:R-:W-:-:S09]  /*01c0*/  UISETP.NE.AND.EX UP0, UPT, UR7, URZ, UPT, UP0 ;  /* 0x000000ff0700728c */ /* 0x000fd2000bf05300 */
[----:B------:R-:W-:Y:S05]  /*01d0*/  BRA.U UP0, `(.L_x_2) ;  /* 0x0000000100247547 */ /* 0x000fea000b800000 */
[----:B------:R-:W2:Y:S02]  /*01e0*/  LDCU.64 UR6, c[0x0][0x8a8] ;  /* 0x00011500ff0677ac */ /* 0x000ea40008000a00 */
[----:B--2---:R-:W-:-:S04]  /*01f0*/  UISETP.NE.U32.AND UP0, UPT, UR6, URZ, UPT ;  /* 0x000000ff0600728c */ /* 0x004fc8000bf05070 */
[----:B------:R-:W-:-:S09]  /*0200*/  UISETP.NE.AND.EX UP0, UPT, UR7, URZ, UPT, UP0 ;  /* 0x000000ff0700728c */ /* 0x000fd2000bf05300 */
[----:B------:R-:W-:Y:S05]  /*0210*/  BRA.U !UP0, `(.L_x_3) ;  /* 0x00000001080c7547 */ /* 0x000fea000b800000 */
[----:B------:R-:W2:Y:S02]  /*0220*/  LDC.64 R76, c[0x0][0x8a8] ;  /* 0x00022a00ff4c7b82 */ /* 0x000ea40000000a00 */
[----:B--2---:R2:W5:Y:S01]  /*0230*/  LDG.E R76, desc[UR46][R76.64] ;  /* 0x0000002e4c4c7981 */ /* 0x004562000c1e1900 */
[----:B------:R-:W-:Y:S05]  /*0240*/  BRA `(.L_x_2) ;  /* 0x0000000000087947 */ /* 0x000fea0003800000 */
.L_x_3:
[----:B------:R-:W2:Y:S02]  /*0250*/  LDCU UR6, c[0x0][0x8a0] ;  /* 0x00011400ff0677ac */ /* 0x000ea40008000800 */
[----:B--2---:R-:W-:Y:S02]  /*0260*/  MOV R76, UR6 ;  /* 0x00000006004c7c02 */ /* 0x004fe40008000f00 */
.L_x_2:
[----:B------:R-:W-:Y:S01]  /*0270*/  IMAD.U32 R0, RZ, RZ, UR10 ;  /* 0x0000000aff007e24 */ /* 0x000fe2000f8e00ff */
[----:B------:R-:W-:Y:S04]  /*0280*/  BSSY.RECONVERGENT B0, `(.L_x_4) ;  /* 0x000000c000007945 */ /* 0x000fe80003800200 */
[C---:B------:R-:W-:Y:S02]  /*0290*/  ISETP.NE.OR P2, PT, R0.reuse, 0x1, !P1 ;  /* 0x000000010000780c */ /* 0x040fe40004f45670 */
[----:B------:R-:W-:-:S11]  /*02a0*/  ISETP.NE.OR P0, PT, R0, 0x3, !P1 ;  /* 0x000000030000780c */ /* 0x000fd60004f05670 */
[----:B------:R-:W-:Y:S05]  /*02b0*/  @P2 BRA `(.L_x_5) ;  /* 0x0000000000202947 */ /* 0x000fea0003800000 */
[----:B------:R-:W3:Y:S02]  /*02c0*/  LDCU.64 UR6, c[0x0][0x348] ;  /* 0x00006900ff0677ac */ /* 0x000ee40008000a00 */
[----:B---3--:R-:W-:Y:S02]  /*02d0*/  UIADD3 UR12, UP1, UPT, UR6, 0x80, URZ ;  /* 0x00000080060c7890 */ /* 0x008fe4000ff3e0ff */
[----:B------:R-:W-:Y:S02]  /*02e0*/  UIADD3 UR6, UP0, UPT, UR6, 0x180, URZ ;  /* 0x0000018006067890 */ /* 0x000fe4000ff1e0ff */
[----:B------:R-:W-:Y:S02]  /*02f0*/  UIADD3.X UR13, UPT, UPT, URZ, UR7, URZ, UP1, !UPT ;  /* 0x00000007ff0d7290 */ /* 0x000fe40008ffe4ff */
[----:B------:R-:W-:-:S07]  /*0300*/  UIADD3.X UR7, UPT, UPT, URZ, UR7, URZ, UP0, !UPT ;  /* 0x00000007ff077290 */ /* 0x000fce00087fe4ff */
[----:B------:R3:W-:Y:S02]  /*0310*/  UTMACCTL.PF [UR12] ;  /* 0x000000000c0079b9 */ /* 0x0007e40008040000 */
[----:B------:R3:W-:Y:S02]  /*0320*/  UTMACCTL.PF [UR6] ;  /* 0x00000000060079b9 */ /* 0x0007e40008040000 */
[----:B---3--:R-:W-:Y:S01]  /*0330*/  NOP ;  /* 0x0000000000007918 */ /* 0x008fe20000000000 */
.L_x_5:
[----:B------:R-:W-:Y:S05]  /*0340*/  BSYNC.RECONVERGENT B0 ;  /* 0x0000000000007941 */ /* 0x000fea0003800200 */
.L_x_4:
[----:B------:R-:W-:Y:S04]  /*0350*/  BSSY.RECONVERGENT B0, `(.L_x_6) ;  /* 0x000000a000007945 */ /* 0x000fe80003800200 */
        /* <DEDUP_REMOVED lines=9> */
.L_x_7:
[----:B------:R-:W-:Y:S05]  /*03f0*/  BSYNC.RECONVERGENT B0 ;  /* 0x0000000000007941 */ /* 0x000fea0003800200 */
.L_x_6:
[----:B------:R-:W3:Y:S01]  /*0400*/  LDCU.64 UR6, c[0x0][0x888] ;  /* 0x00011100ff0677ac */ /* 0x000ee20008000a00 */
[----:B------:R-:W-:Y:S02]  /*0410*/  UISETP.EQ.U32.AND UP1, UPT, UR4, URZ, UPT ;  /* 0x000000ff0400728c */ /* 0x000fe4000bf22070 */
[----:B------:R-:W-:Y:S02]  /*0420*/  UPLOP3.LUT UP5, UPT, UPT, UPT, UPT, 0x80, 0x8 ;  /* 0x000000000008789c */ /* 0x000fe40003faf070 */
[----:B---3--:R-:W-:-:S04]  /*0430*/  UISETP.NE.U32.AND UP0, UPT, UR6, URZ, UPT ;  /* 0x000000ff0600728c */ /* 0x008fc8000bf05070 */
[----:B------:R-:W-:-:S04]  /*0440*/  UISETP.NE.AND.EX UP0, UPT, UR7, URZ, UPT, UP0 ;  /* 0x000000ff0700728c */ /* 0x000fc8000bf05300 */
[----:B------:R-:W-:-:S04]  /*0450*/  UISETP.EQ.OR.EX UP2, UPT, UR5, URZ, !UP0, UP1 ;  /* 0x000000ff0500728c */ /* 0x000fc8000c742710 */
[----:B------:R-:W-:-:S05]  /*0460*/  UP2UR UR51, UPR, URZ, 0x4 ;  /* 0x00000004ff337883 */ /* 0x000fca0008000000 */
[----:B------:R-:W-:Y:S07]  /*0470*/  BRA.U !UP2, `(.L_x_8) ;  /* 0x000000010a207547 */ /* 0x000fee000b800000 */
[----:B------:R-:W-:Y:S01]  /*0480*/  UISETP.NE.U32.AND UP2, UPT, UR4, URZ, UPT ;  /* 0x000000ff0400728c */ /* 0x000fe2000bf45070 */
[----:B-----5:R-:W-:Y:S01]  /*0490*/  FSETP.NEU.AND P0, PT, R81, RZ, PT ;  /* 0x000000ff5100720b */ /* 0x020fe20003f0d000 */
[----:B------:R-:W-:Y:S02]  /*04a0*/  USEL UR4, URZ, 0xffffffff, UP0 ;  /* 0xffffffffff047887 */ /* 0x000fe40008000000 */
[----:B------:R-:W-:-:S10]  /*04b0*/  UISETP.NE.AND.EX UP2, UPT, UR5, URZ, UPT, UP2 ;  /* 0x000000ff0500728c */ /* 0x000fd4000bf45320 */
[----:B------:R-:W-:Y:S01]  /*04c0*/  VOTEU.ANY UP1, P0 ;  /* 0x0000000000ff7886 */ /* 0x000fe20000020100 */
[----:B------:R-:W-:-:S04]  /*04d0*/  @!UP2 USEL UR4, URZ, 0xffffffff, UP1 ;  /* 0xffffffffff04a887 */ /* 0x000fc80008800000 */
[----:B------:R-:W-:-:S04]  /*04e0*/  ULOP3.LUT UR4, UR4, 0x1, URZ, 0xc0, !UPT ;  /* 0x0000000104047892 */ /* 0x000fc8000f8ec0ff */
[----:B------:R-:W-:-:S11]  /*04f0*/  UISETP.NE.U32.AND UP5, UPT, UR4, 0x1, UPT ;  /* 0x000000010400788c */ /* 0x000fd6000bfa5070 */
.L_x_8:
[----:B------:R-:W3:Y:S01]  /*0500*/  SHFL.IDX PT, R0, R168, RZ, 0x1f ;  /* 0x00001fffa8007589 */ /* 0x000ee200000e0000 */
[----:B------:R-:W-:-:S04]  /*0510*/  UISETP.NE.AND UP1, UPT, UR10, 0x2, UPT ;  /* 0x000000020a00788c */ /* 0x000fc8000bf25270 */
[----:B------:R-:W-:Y:S02]  /*0520*/  UISETP.EQ.AND UP2, UPT, UR9, URZ, !UP1 ;  /* 0x000000ff0900728c */ /* 0x000fe4000cf42270 */
[----:B------:R-:W-:-:S04]  /*0530*/  USEL UR14, URZ, 0x1, UP1 ;  /* 0x00000001ff0e7887 */ /* 0x000fc80008800000 */
[----:B------:R-:W-:Y:S02]  /*0540*/  PLOP3.LUT P5, PT, P1, PT, UP2, 0x80, 0x8 ;  /* 0x000000000008781c */ /* 0x000fe40000faf028 */
[----:B---3--:R-:W-:-:S13]  /*0550*/  ISETP.NE.AND P0, PT, R0, RZ, PT ;  /* 0x000000ff0000720c */ /* 0x008fda0003f05270 */
[----:B------:R-:W-:Y:S05]  /*0560*/  @P0 BRA `(.L_x_9) ;  /* 0x0000000000980947 */ /* 0x000fea0003800000 */
[----:B------:R-:W-:Y:S01]  /*0570*/  ELECT P0, URZ, PT ;  /* 0x0000000000ff782f */ /* 0x000fe20003800000 */
[----:B------:R-:W-:-:S12]  /*0580*/  BSSY.RECONVERGENT B0, `(.L_x_9) ;  /* 0x0000024000007945 */ /* 0x000fd80003800200 */
[----:B------:R-:W-:Y:S05]  /*0590*/  @!P0 BRA `(.L_x_10) ;  /* 0x0000000000888947 */ /* 0x000fea0003800000 */
[----:B------:R-:W-:Y:S01]  /*05a0*/  UMOV UR5, 0x400 ;  /* 0x0000040000057882 */ /* 0x000fe20000000000 */
[----:B------:R-:W-:Y:S01]  /*05b0*/  UMOV UR4, 0x1 ;  /* 0x0000000100047882 */ /* 0x000fe20000000000 */
[----:B------:R-:W-:Y:S02]  /*05c0*/  ULEA UR5, UR37, UR5, 0x18 ;  /* 0x0000000525057291 */ /* 0x000fe4000f8ec0ff */
[----:B------:R-:W-:-:S04]  /*05d0*/  UIADD3 UR6, UPT, UPT, -UR4, 0x100000, URZ ;  /* 0x0010000004067890 */ /* 0x000fc8000fffe1ff */
[----:B------:R-:W-:Y:S02]  /*05e0*/  USHF.L.U32 UR7, UR6, 0xb, URZ ;  /* 0x0000000b06077899 */ /* 0x000fe400080006ff */
[----:B------:R-:W-:Y:S01]  /*05f0*/  USHF.L.U32 UR6, UR6, 0x1, URZ ;  /* 0x0000000106067899 */ /* 0x000fe200080006ff */
[----:B------:R-:W3:Y:S11]  /*0600*/  FENCE.VIEW.ASYNC.S ;  /* 0x00000000000073c6 */ /* 0x000ef60000000000 */
[----:B---3--:R3:W4:Y:S01]  /*0610*/  SYNCS.EXCH.64 URZ, [UR5], UR6 ;  /* 0x0000000605ff75b2 */ /* 0x0087220008000100 */
[----:B------:R3:W1:Y:S01]  /*0620*/  SYNCS.EXCH.64 URZ, [UR5+0x68], UR6 ;  /* 0x0000680605ff75b2 */ /* 0x0006620008000100 */
        /* <DEDUP_REMOVED lines=23> */
[----:B------:R3:W1:Y:S02]  /*07a0*/  SYNCS.EXCH.64 URZ, [UR5+0xc8], UR6 ;  /* 0x0000c80605ff75b2 */ /* 0x0006640008000100 */
[----:B---34-:R-:W-:Y:S01]  /*07b0*/  NOP ;  /* 0x0000000000007918 */ /* 0x018fe20000000000 */
.L_x_10:
[----:B------:R-:W-:Y:S05]  /*07c0*/  BSYNC.RECONVERGENT B0 ;  /* 0x0000000000007941 */ /* 0x000fea0003800200 */
.L_x_9:
[----:B------:R-:W3:Y:S01]  /*07d0*/  SHFL.IDX PT, R0, R168, RZ, 0x1f ;  /* 0x00001fffa8007589 */ /* 0x000ee200000e0000 */
[----:B------:R-:W-:Y:S01]  /*07e0*/  NOP ;  /* 0x0000000000007918 */ /* 0x000fe20000000000 */
[----:B---3--:R-:W-:-:S13]  /*07f0*/  ISETP.NE.AND P0, PT, R0, 0x1, PT ;  /* 0x000000010000780c */ /* 0x008fda0003f05270 */
[----:B------:R-:W-:Y:S05]  /*0800*/  @P0 BRA `(.L_x_11) ;  /* 0x00000000004c0947 */ /* 0x000fea0003800000 */
[----:B------:R-:W-:Y:S01]  /*0810*/  UMOV UR6, 0x400 ;  /* 0x0000040000067882 */ /* 0x000fe20000000000 */
[----:B------:R-:W-:Y:S01]  /*0820*/  UMOV UR5, 0x20 ;  /* 0x0000002000057882 */ /* 0x000fe20000000000 */
[----:B------:R-:W-:Y:S01]  /*0830*/  UMOV UR4, 0x80 ;  /* 0x0000008000047882 */ /* 0x000fe20000000000 */
[----:B------:R-:W-:Y:S02]  /*0840*/  ULEA UR6, UR37, UR6, 0x18 ;  /* 0x0000000625067291 */ /* 0x000fe4000f8ec0ff */
[----:B------:R-:W-:-:S04]  /*0850*/  UIADD3 UR12, UPT, UPT, -UR5, 0x100000, URZ ;  /* 0x00100000050c7890 */ /* 0x000fc8000fffe1ff */
[----:B------:R-:W-:Y:S02]  /*0860*/  USHF.L.U32 UR13, UR12, 0xb, URZ ;  /* 0x0000000b0c0d7899 */ /* 0x000fe400080006ff */
[----:B------:R-:W-:Y:S02]  /*0870*/  USHF.L.U32 UR12, UR12, 0x1, URZ ;  /* 0x000000010c0c7899 */ /* 0x000fe400080006ff */
[----:B------:R-:W-:-:S04]  /*0880*/  UIADD3 UR4, UPT, UPT, -UR4, 0x100000, URZ ;  /* 0x0010000004047890 */ /* 0x000fc8000fffe1ff */
[----:B------:R-:W-:Y:S02]  /*0890*/  USHF.L.U32 UR5, UR4, 0xb, URZ ;  /* 0x0000000b04057899 */ /* 0x000fe400080006ff */
[----:B------:R-:W-:Y:S01]  /*08a0*/  USHF.L.U32 UR4, UR4, 0x1, URZ ;  /* 0x0000000104047899 */ /* 0x000fe200080006ff */
[----:B------:R-:W-:Y:S01]  /*08b0*/  ELECT P0, URZ, PT ;  /* 0x0000000000ff782f */ /* 0x000fe20003800000 */
[----:B------:R-:W3:Y:S02]  /*08c0*/  FENCE.VIEW.ASYNC.S ;  /* 0x00000000000073c6 */ /* 0x000ee40000000000 */
[----:B---3--:R3:W4:Y:S08]  /*08d0*/  SYNCS.EXCH.64 URZ, [UR6+0xd0], UR12 ;  /* 0x0000d00c06ff75b2 */ /* 0x0087300008000100 */
[----:B------:R3:W1:Y:S01]  /*08e0*/  SYNCS.EXCH.64 URZ, [UR6+0xe8], UR4 ;  /* 0x0000e80406ff75b2 */ /* 0x0006620008000100 */
[----:B------:R3:W1:Y:S01]  /*08f0*/  SYNCS.EXCH.64 URZ, [UR6+0xd8], UR12 ;  /* 0x0000d80c06ff75b2 */ /* 0x0006620008000100 */
[----:B------:R3:W1:Y:S01]  /*0900*/  SYNCS.EXCH.64 URZ, [UR6+0xf0], UR4 ;  /* 0x0000f00406ff75b2 */ /* 0x0006620008000100 */
[----:B------:R3:W1:Y:S01]  /*0910*/  SYNCS.EXCH.64 URZ, [UR6+0xe0], UR12 ;  /* 0x0000e00c06ff75b2 */ /* 0x0006620008000100 */
[----:B------:R3:W1:Y:S01]  /*0920*/  SYNCS.EXCH.64 URZ, [UR6+0xf8], UR4 ;  /* 0x0000f80406ff75b2 */ /* 0x0006620008000100 */
[----:B------:R-:W-:Y:S01]  /*0930*/  NOP ;  /* 0x0000000000007918 */ /* 0x000fe20000000000 */
.L_x_11:
[----:B------:R-:W2:Y:S01]  /*0940*/  SHFL.IDX PT, R0, R168, RZ, 0x1f ;  /* 0x00001fffa8007589 */ /* 0x000ea200000e0000 */
[----:B------:R-:W-:Y:S01]  /*0950*/  NOP ;  /* 0x0000000000007918 */ /* 0x000fe20000000000 */
[----:B--2---:R-:W-:-:S13]  /*0960*/  ISETP.NE.AND P0, PT, R0, 0x3, PT ;  /* 0x000000030000780c */ /* 0x004fda0003f05270 */
[----:B------:R-:W-:Y:S05]  /*0970*/  @P0 BRA `(.L_x_12) ;  /* 0x00000000002c0947 */ /* 0x000fea0003800000 */
[----:B---3--:R-:W-:Y:S01]  /*0980*/  UMOV UR5, 0x400 ;  /* 0x0000040000057882 */ /* 0x008fe20000000000 */
[----:B------:R-:W-:Y:S01]  /*0990*/  UMOV UR4, 0x20 ;  /* 0x0000002000047882 */ /* 0x000fe20000000000 */
[----:B------:R-:W-:Y:S02]  /*09a0*/  ULEA UR5, UR37, UR5, 0x18 ;  /* 0x0000000525057291 */ /* 0x000fe4000f8ec0ff */
[----:B------:R-:W-:-:S04]  /*09b0*/  UIADD3 UR6, UPT, UPT, -UR4, 0x100000, URZ ;  /* 0x0010000004067890 */ /* 0x000fc8000fffe1ff */
[----:B------:R-:W-:Y:S02]  /*09c0*/  USHF.L.U32 UR7, UR6, 0xb, URZ ;  /* 0x0000000b06077899 */ /* 0x000fe400080006ff */
[----:B------:R-:W-:Y:S01]  /*09d0*/  USHF.L.U32 UR6, UR6, 0x1, URZ ;  /* 0x0000000106067899 */ /* 0x000fe200080006ff */
[----:B------:R-:W-:Y:S01]  /*09e0*/  ELECT P0, URZ, PT ;  /* 0x0000000000ff782f */ /* 0x000fe20003800000 */
[----:B------:R-:W2:Y:S10]  /*09f0*/  FENCE.VIEW.ASYNC.S ;  /* 0x00000000000073c6 */ /* 0x000eb40000000000 */
[----:B--2---:R2:W3:Y:S01]  /*0a00*/  SYNCS.EXCH.64 URZ, [UR5+0x100], UR6 ;  /* 0x0001000605ff75b2 */ /* 0x0044e20008000100 */
[----:B------:R2:W1:Y:S01]  /*0a10*/  SYNCS.EXCH.64 URZ, [UR5+0x108], UR6 ;  /* 0x0001080605ff75b2 */ /* 0x0004620008000100 */
[----:B------:R-:W-:Y:S01]  /*0a20*/  NOP ;  /* 0x0000000000007918 */ /* 0x000fe20000000000 */
.L_x_12:
[----:B------:R-:W4:Y:S01]  /*0a30*/  SHFL.IDX PT, R0, R168, RZ, 0x1f ;  /* 0x00001fffa8007589 */ /* 0x000f2200000e0000 */
[----:B------:R-:W-:Y:S01]  /*0a40*/  NOP ;  /* 0x0000000000007918 */ /* 0x000fe20000000000 */
[----:B----4-:R-:W-:-:S13]  /*0a50*/  ISETP.NE.AND P0, PT, R0, 0x4, PT ;  /* 0x000000040000780c */ /* 0x010fda0003f05270 */
[----:B------:R-:W-:Y:S05]  /*0a60*/  @P0 BRA `(.L_x_13) ;  /* 0x0000000000480947 */ /* 0x000fea0003800000 */
[----:B--23--:R-:W-:Y:S01]  /*0a70*/  UMOV UR6, 0x1e0 ;  /* 0x000001e000067882 */ /* 0x00cfe20000000000 */
[----:B------:R-:W-:Y:S01]  /*0a80*/  UMOV UR5, 0x400 ;  /* 0x0000040000057882 */ /* 0x000fe20000000000 */
[----:B------:R-:W-:Y:S01]  /*0a90*/  USEL UR6, UR6, 0x1a0, UP5 ;  /* 0x000001a006067887 */ /* 0x000fe2000a800000 */
        /* <DEDUP_REMOVED lines=9> */
[----:B------:R-:W2:Y:S02]  /*0b30*/  FENCE.VIEW.ASYNC.S ;  /* 0x00000000000073c6 */ /* 0x000ea40000000000 */
[----:B--2---:R4:W2:Y:S08]  /*0b40*/  SYNCS.EXCH.64 URZ, [UR5+0x110], UR12 ;  /* 0x0001100c05ff75b2 */ /* 0x0048b00008000100 */
[----:B------:R4:W3:Y:S01]  /*0b50*/  SYNCS.EXCH.64 URZ, [UR5+0x120], UR6 ;  /* 0x0001200605ff75b2 */ /* 0x0008e20008000100 */
[----:B------:R4:W1:Y:S01]  /*0b60*/  SYNCS.EXCH.64 URZ, [UR5+0x118], UR12 ;  /* 0x0001180c05ff75b2 */ /* 0x0008620008000100 */
[----:B------:R4:W1:Y:S02]  /*0b70*/  SYNCS.EXCH.64 URZ, [UR5+0x128], UR6 ;  /* 0x0001280605ff75b2 */ /* 0x0008640008000100 */
[----:B----4-:R-:W-:Y:S01]  /*0b80*/  NOP ;  /* 0x0000000000007918 */ /* 0x010fe20000000000 */
.L_x_13:
[----:B------:R-:W4:Y:S01]  /*0b90*/  SHFL.IDX PT, R0, R168, RZ, 0x1f ;  /* 0x00001fffa8007589 */ /* 0x000f2200000e0000 */
[----:B------:R-:W-:Y:S01]  /*0ba0*/  NOP ;  /* 0x0000000000007918 */ /* 0x000fe20000000000 */
[----:B----4-:R-:W-:-:S13]  /*0bb0*/  ISETP.NE.AND P0, PT, R0, 0x5, PT ;  /* 0x000000050000780c */ /* 0x010fda0003f05270 */
[----:B------:R-:W-:Y:S05]  /*0bc0*/  @P0 BRA `(.L_x_14) ;  /* 0x0000000000440947 */ /* 0x000fea0003800000 */
[----:B--23--:R-:W-:Y:S01]  /*0bd0*/  UMOV UR6, 0x400 ;  /* 0x0000040000067882 */ /* 0x00cfe20000000000 */
        /* <DEDUP_REMOVED lines=16> */
.L_x_14:
[----:B------:R-:W4:Y:S01]  /*0ce0*/  SHFL.IDX PT, R0, R168, RZ, 0x1f ;  /* 0x00001fffa8007589 */ /* 0x000f2200000e0000 */
[----:B------:R-:W-:Y:S01]  /*0cf0*/  ISETP.NE.OR P1, PT, RZ, UR10, !P1 ;  /* 0x0000000aff007c0c */ /* 0x000fe2000cf25670 */
[----:B------:R-:W-:Y:S01]  /*0d00*/  NOP ;  /* 0x0000000000007918 */ /* 0x000fe20000000000 */
[----:B----4-:R-:W-:-:S13]  /*0d10*/  ISETP.NE.AND P0, PT, R0, 0x3, PT ;  /* 0x000000030000780c */ /* 0x010fda0003f05270 */
[----:B------:R-:W-:Y:S05]  /*0d20*/  @P0 BRA `(.L_x_15) ;  /* 0x0000000000340947 */ /* 0x000fea0003800000 */
[----:B--23--:R-:W-:Y:S01]  /*0d30*/  UMOV UR5, 0x400 ;  /* 0x0000040000057882 */ /* 0x00cfe20000000000 */
[----:B------:R-:W-:Y:S01]  /*0d40*/  UMOV UR4, 0x20 ;  /* 0x0000002000047882 */ /* 0x000fe20000000000 */
[----:B------:R-:W-:Y:S02]  /*0d50*/  ULEA UR5, UR37, UR5, 0x18 ;  /* 0x0000000525057291 */ /* 0x000fe4000f8ec0ff */
[----:B------:R-:W-:-:S04]  /*0d60*/  UIADD3 UR6, UPT, UPT, -UR4, 0x100000, URZ ;  /* 0x0010000004067890 */ /* 0x000fc8000fffe1ff */
[----:B------:R-:W-:Y:S02]  /*0d70*/  USHF.L.U32 UR7, UR6, 0xb, URZ ;  /* 0x0000000b06077899 */ /* 0x000fe400080006ff */
[----:B------:R-:W-:Y:S01]  /*0d80*/  USHF.L.U32 UR6, UR6, 0x1, URZ ;  /* 0x0000000106067899 */ /* 0x000fe200080006ff */
[----:B------:R-:W-:Y:S01]  /*0d90*/  ELECT P0, URZ, PT ;  /* 0x0000000000ff782f */ /* 0x000fe20003800000 */
[----:B------:R-:W2:Y:S10]  /*0da0*/  FENCE.VIEW.ASYNC.S ;  /* 0x00000000000073c6 */ /* 0x000eb40000000000 */
[----:B--2---:R4:W2:Y:S01]  /*0db0*/  SYNCS.EXCH.64 URZ, [UR5+0x150], UR6 ;  /* 0x0001500605ff75b2 */ /* 0x0048a20008000100 */
[----:B------:R4:W3:Y:S01]  /*0dc0*/  SYNCS.EXCH.64 URZ, [UR5+0x160], UR6 ;  /* 0x0001600605ff75b2 */ /* 0x0008e20008000100 */
[----:B------:R4:W1:Y:S01]  /*0dd0*/  SYNCS.EXCH.64 URZ, [UR5+0x158], UR6 ;  /* 0x0001580605ff75b2 */ /* 0x0008620008000100 */
[----:B------:R4:W1:Y:S02]  /*0de0*/  SYNCS.EXCH.64 URZ, [UR5+0x168], UR6 ;  /* 0x0001680605ff75b2 */ /* 0x0008640008000100 */
[----:B----4-:R-:W-:Y:S01]  /*0df0*/  NOP ;  /* 0x0000000000007918 */ /* 0x010fe20000000000 */
.L_x_15:
[----:B------:R-:W-:Y:S01]  /*0e00*/  VOTEU.ALL UP1, P1 ;  /* 0x0000000000ff7886 */ /* 0x000fe20000820000 */
[----:B--23--:R-:W2:Y:S01]  /*0e10*/  LDCU UR5, c[0x0][0x36c] ;  /* 0x00006d80ff0577ac */ /* 0x00cea20008000800 */
[----:B------:R-:W-:Y:S01]  /*0e20*/  NOP ;  /* 0x0000000000007918 */ /* 0x000fe20000000000 */
[----:B------:R-:W-:Y:S01]  /*0e30*/  LOP3.LUT R10, R180, 0x1f, RZ, 0xc0, !PT ;  /* 0x0000001fb40a7812 */ /* 0x000fe200078ec0ff */
[----:B------:R-:W-:Y:S01]  /*0e40*/  UMOV UR6, 0x20 ;  /* 0x0000002000067882 */ /* 0x000fe20000000000 */
[----:B------:R-:W-:Y:S01]  /*0e50*/  @!UP1 UMOV UR4, 0x400 ;  /* 0x0000040000049882 */ /* 0x000fe20000000000 */
[----:B------:R-:W-:-:S04]  /*0e60*/  @!UP1 UIADD3 UR6, UPT, UPT, -UR6, 0x100000, URZ ;  /* 0x0010000006069890 */ /* 0x000fc8000fffe1ff */
[----:B------:R-:W-:Y:S02]  /*0e70*/  @!UP1 USHF.L.U32 UR7, UR6, 0xb, URZ ;  /* 0x0000000b06079899 */ /* 0x000fe400080006ff */
[----:B------:R-:W-:Y:S02]  /*0e80*/  @!UP1 USHF.L.U32 UR6, UR6, 0x1, URZ ;  /* 0x0000000106069899 */ /* 0x000fe400080006ff */
[----:B------:R-:W-:Y:S01]  /*0e90*/  @!UP1 ULEA UR4, UR37, UR4, 0x18 ;  /* 0x0000000425049291 */ /* 0x000fe2000f8ec0ff */
[----:B------:R-:W-:Y:S01]  /*0ea0*/  VOTEU.ALL UP1, P1 ;  /* 0x0000000000ff7886 */ /* 0x000fe20000820000 */
[----:B------:R-:W-:Y:S01]  /*0eb0*/  UISETP.NE.AND UP4, UPT, UR10, URZ, UPT ;  /* 0x000000ff0a00728c */ /* 0x000fe2000bf85270 */
[----:B------:R-:W3:Y:S09]  /*0ec0*/  FENCE.VIEW.ASYNC.S ;  /* 0x00000000000073c6 */ /* 0x000ef20000000000 */
[----:B---3--:R3:W4:Y:S01]  /*0ed0*/  @!UP1 SYNCS.EXCH.64 URZ, [UR4+0x170], UR6 ;  /* 0x0001700604ff95b2 */ /* 0x0087220008000100 */
[----:B--2---:R-:W-:-:S09]  /*0ee0*/  UISETP.EQ.U32.AND UP1, UPT, UR5, 0x1, UPT ;  /* 0x000000010500788c */ /* 0x004fd2000bf22070 */
[----:B------:R-:W-:Y:S05]  /*0ef0*/  BRA.U !UP1, `(.L_x_16) ;  /* 0x0000000109087547 */ /* 0x000fea000b800000 */
[----:B-1--4-:R-:W-:Y:S01]  /*0f00*/  UCGABAR_ARV ;  /* 0x00000000000079c7 */ /* 0x012fe20008000000 */
[----:B------:R-:W-:Y:S05]  /*0f10*/  BRA `(.L_x_17) ;  /* 0x0000000000047947 */ /* 0x000fea0003800000 */
.L_x_16:
[----:B-1--4-:R-:W-:Y:S01]  /*0f20*/  NOP ;  /* 0x0000000000007918 */ /* 0x012fe20000000000 */
.L_x_17:
[----:B------:R-:W1:Y:S01]  /*0f30*/  S2R R20, SR_CTAID.Y ;  /* 0x0000000000147919 */ /* 0x000e620000002600 */
[----:B------:R-:W-:-:S05]  /*0f40*/  CS2R.32 R166, SR_CgaSize ;  /* 0x0000000000a67805 */ /* 0x000fca0000008a00 */
[----:B------:R-:W-:-:S05]  /*0f50*/  IMAD R166, R166, -0xa0, RZ ;  /* 0xffffff60a6a67824 */ /* 0x000fca00078e02ff */
[----:B---3--:R-:W-:-:S14]  /*0f60*/  R2UR UR4, R166 ;  /* 0x00000000a60472ca */ /* 0x008fdc00000e0000 */
[----:B------:R-:W2:Y:S01]  /*0f70*/  LDCU UR4, c[0x0][UR4+0x2b4] ;  /* 0x00005680040477ac */ /* 0x000ea20008000800 */
[----:B------:R-:W-:-:S05]  /*0f80*/  CS2R.32 R0, SR_CgaSize ;  /* 0x0000000000007805 */ /* 0x000fca0000008a00 */
[----:B------:R-:W-:-:S06]  /*0f90*/  IMAD R0, R0, -0xa0, RZ ;  /* 0xffffff6000007824 */ /* 0x000fcc00078e02ff */
[----:B------:R-:W3:Y:S01]  /*0fa0*/  LDC R0, c[0x0][R0+0x2a4] ;  /* 0x0000a90000007b82 */ /* 0x000ee20000000800 */
[----:B------:R-:W-:Y:S01]  /*0fb0*/  PRMT R8, RZ, 0x7610, R8 ;  /* 0x00007610ff087816 */ /* 0x000fe20000000008 */
[----:B------:R-:W4:Y:S01]  /*0fc0*/  S2R R11, SR_CTAID.X ;  /* 0x00000000000b7919 */ /* 0x000f220000002500 */
[----:B------:R-:W-:-:S05]  /*0fd0*/  CS2R.32 R166, SR_CgaSize ;  /* 0x0000000000a67805 */ /* 0x000fca0000008a00 */
[----:B------:R-:W-:-:S05]  /*0fe0*/  IMAD R166, R166, -0xa0, RZ ;  /* 0xffffff60a6a67824 */ /* 0x000fca00078e02ff */
[----:B------:R-:W-:-:S14]  /*0ff0*/  R2UR UR5, R166 ;  /* 0x00000000a60572ca */ /* 0x000fdc00000e0000 */
[----:B------:R-:W3:Y:S01]  /*1000*/  LDCU UR5, c[0x0][UR5+0x2b0] ;  /* 0x00005600050577ac */ /* 0x000ee20008000800 */
[----:B------:R-:W-:Y:S01]  /*1010*/  UISETP.NE.AND UP2, UPT, UR10, 0x2, UPT ;  /* 0x000000020a00788c */ /* 0x000fe2000bf45270 */
[----:B------:R-:W2:Y:S01]  /*1020*/  LDC R9, c[0x0][0xb24] ;  /* 0x0002c900ff097b82 */ /* 0x000ea20000000800 */
[----:B------:R-:W-:-:S05]  /*1030*/  CS2R.32 R2, SR_CgaSize ;  /* 0x0000000000027805 */ /* 0x000fca0000008a00 */
[----:B------:R-:W-:-:S06]  /*1040*/  IMAD R2, R2, -0xa0, RZ ;  /* 0xffffff6002027824 */ /* 0x000fcc00078e02ff */
[----:B------:R-:W3:Y:S08]  /*1050*/  LDC R2, c[0x0][R2+0x2a0] ;  /* 0x0000a80002027b82 */ /* 0x000ef00000000800 */
[----:B------:R-:W3:Y:S01]  /*1060*/  LDC R72, c[0x0][0xb24] ;  /* 0x0002c900ff487b82 */ /* 0x000ee20000000800 */
[----:B-1----:R-:W-:-:S07]  /*1070*/  I2FP.F32.U32 R3, R20 ;  /* 0x0000001400037245 */ /* 0x002fce0000201000 */
[----:B------:R-:W1:Y:S01]  /*1080*/  S2UR UR36, SR_CTAID.Z ;  /* 0x00000000002479c3 */ /* 0x000e620000002700 */
[----:B--2---:R-:W-:Y:S01]  /*1090*/  ISETP.GE.AND P0, PT, R9, 0x1, PT ;  /* 0x000000010900780c */ /* 0x004fe20003f06270 */
[----:B----4-:R-:W-:Y:S01]  /*10a0*/  IMAD.MOV.U32 R21, RZ, RZ, R11 ;  /* 0x000000ffff157224 */ /* 0x010fe200078e000b */
[----:B------:R-:W-:Y:S01]  /*10b0*/  I2FP.F32.U32 R4, R11 ;  /* 0x0000000b00047245 */ /* 0x000fe20000201000 */
[----:B------:R-:W-:Y:S01]  /*10c0*/  FMUL R3, R3, UR4 ;  /* 0x0000000403037c20 */ /* 0x000fe20008400000 */
[----:B------:R-:W2:Y:S03]  /*10d0*/  LDCU UR4, c[0x0][0xb30] ;  /* 0x00016600ff0477ac */ /* 0x000ea60008000800 */
[----:B---3--:R-:W-:Y:S01]  /*10e0*/  FMUL R4, R4, UR5 ;  /* 0x0000000504047c20 */ /* 0x008fe20008400000 */
[----:B------:R-:W3:Y:S08]  /*10f0*/  F2I.U32.TRUNC.NTZ R143, R3 ;  /* 0x00000003008f7305 */ /* 0x000ef0000020f000 */
[----:B------:R-:W4:Y:S01]  /*1100*/  F2I.U32.TRUNC.NTZ R166, R4 ;  /* 0x0000000400a67305 */ /* 0x000f22000020f000 */
[----:B--2---:R-:W-:Y:S01]  /*1110*/  UISETP.NE.AND UP3, UPT, UR4, 0x1, UPT ;  /* 0x000000010400788c */ /* 0x004fe2000bf65270 */
[----:B---3--:R-:W-:-:S05]  /*1120*/  IADD3 R143, PT, PT, -R143, RZ, RZ ;  /* 0x000000ff8f8f7210 */ /* 0x008fca0007ffe1ff */
[----:B------:R-:W-:Y:S01]  /*1130*/  IMAD R143, R0, R143, R20 ;  /* 0x0000008f008f7224 */ /* 0x000fe200078e0214 */
[----:B------:R-:W-:Y:S01]  /*1140*/  PRMT R0, RZ, 0x7610, R0 ;  /* 0x00007610ff007816 */ /* 0x000fe20000000000 */
[----:B----4-:R-:W-:-:S04]  /*1150*/  IMAD.MOV R166, RZ, RZ, -R166 ;  /* 0x000000ffffa67224 */ /* 0x010fc800078e0aa6 */
[----:B------:R-:W-:Y:S01]  /*1160*/  IMAD R166, R2, R166, R11 ;  /* 0x000000a602a67224 */ /* 0x000fe200078e020b */
[----:B-1----:R-:W-:Y:S06]  /*1170*/  BRA.U UP4, `(.L_x_18) ;  /* 0x0000000104247547 */ /* 0x002fec000b800000 */
[----:B------:R-:W-:Y:S01]  /*1180*/  ISETP.NE.AND P1, PT, R143, RZ, PT ;  /* 0x000000ff8f00720c */ /* 0x000fe20003f25270 */
[----:B------:R-:W-:Y:S01]  /*1190*/  IMAD.MOV.U32 R0, RZ, RZ, 0x3 ;  /* 0x00000003ff007424 */ /* 0x000fe200078e00ff */
[C---:B------:R-:W-:Y:S02]  /*11a0*/  LOP3.LUT R3, R166.reuse, 0xfffffffe, RZ, 0xc0, !PT ;  /* 0xfffffffea6037812 */ /* 0x040fe400078ec0ff */
[----:B------:R-:W-:Y:S02]  /*11b0*/  ISETP.LT.U32.OR P1, PT, R166, 0x2, !P1 ;  /* 0x00000002a600780c */ /* 0x000fe40004f21470 */
[----:B------:R-:W-:Y:S02]  /*11c0*/  SHF.L.U32 R0, R0, R3, RZ ;  /* 0x0000000300007219 */ /* 0x000fe400000006ff */
[----:B------:R-:W-:Y:S02]  /*11d0*/  SEL R5, RZ, 0x1, !P1 ;  /* 0x00000001ff057807 */ /* 0x000fe40004800000 */
[----:B------:R-:W-:-:S05]  /*11e0*/  SEL R2, RZ, 0x2, !P1 ;  /* 0x00000002ff027807 */ /* 0x000fca0004800000 */
[----:B------:R-:W-:-:S05]  /*11f0*/  IMAD.IADD R2, R5, 0x1, R2 ;  /* 0x0000000105027824 */ /* 0x000fca00078e0202 */
[----:B------:R-:W-:Y:S02]  /*1200*/  PRMT R8, R2, 0x7610, R8 ;  /* 0x0000761002087816 */ /* 0x000fe40000000008 */
.L_x_18:
[----:B------:R-:W-:Y:S05]  /*1210*/  @!P0 BRA `(.L_x_19) ;  /* 0x0000000000b88947 */ /* 0x000fea0003800000 */
[----:B------:R-:W1:Y:S01]  /*1220*/  LDC.64 R4, c[0x0][0xb18] ;  /* 0x0002c600ff047b82 */ /* 0x000e620000000a00 */
[----:B------:R-:W-:-:S07]  /*1230*/  ISETP.NE.AND P0, PT, R9, 0x1, PT ;  /* 0x000000010900780c */ /* 0x000fce0003f05270 */
[----:B------:R-:W2:Y:S08]  /*1240*/  LDC R14, c[0x0][0xb0c] ;  /* 0x0002c300ff0e7b82 */ /* 0x000eb00000000800 */
[----:B------:R-:W3:Y:S08]  /*1250*/  LDC R13, c[0x0][0x370] ;  /* 0x0000dc00ff0d7b82 */ /* 0x000ef00000000800 */
[----:B------:R-:W4:Y:S01]  /*1260*/  LDC R16, c[0x0][0x374] ;  /* 0x0000dd00ff107b82 */ /* 0x000f220000000800 */
[----:B-1----:R-:W-:-:S07]  /*1270*/  ISETP.NE.AND P1, PT, R4, 0x1, PT ;  /* 0x000000010400780c */ /* 0x002fce0003f25270 */
[----:B------:R-:W3:Y:S01]  /*1280*/  LDC.64 R6, c[0x0][0xb10] ;  /* 0x0002c400ff067b82 */ /* 0x000ee20000000a00 */
[----:B--2---:R-:W-:-:S07]  /*1290*/  ISETP.NE.AND P2, PT, R14, 0x1, PT ;  /* 0x000000010e00780c */ /* 0x004fce0003f45270 */
[----:B------:R-:W1:Y:S08]  /*12a0*/  LDC R12, c[0x0][0xb20] ;  /* 0x0002c800ff0c7b82 */ /* 0x000e700000000800 */
[----:B------:R-:W2:Y:S01]  /*12b0*/  LDC.64 R2, c[0x0][0xb28] ;  /* 0x0002ca00ff027b82 */ /* 0x000ea20000000a00 */
[----:B----4-:R-:W-:-:S04]  /*12c0*/  IMAD.HI.U32 R15, R16, R5, RZ ;  /* 0x00000005100f7227 */ /* 0x010fc800078e00ff */
[----:B------:R-:W-:-:S04]  /*12d0*/  IMAD.HI.U32 R5, R20, R5, RZ ;  /* 0x0000000514057227 */ /* 0x000fc800078e00ff */
[----:B---3--:R-:W-:-:S04]  /*12e0*/  IMAD.HI.U32 R18, R13, R6, RZ ;  /* 0x000000060d127227 */ /* 0x008fc800078e00ff */
[C---:B------:R-:W-:Y:S01]  /*12f0*/  IMAD.HI.U32 R22, R11.reuse, R6, RZ ;  /* 0x000000060b167227 */ /* 0x040fe200078e00ff */
[-C--:B------:R-:W-:Y:S02]  /*1300*/  @P2 SHF.R.U32.HI R13, RZ, R7.reuse, R18 ;  /* 0x00000007ff0d2219 */ /* 0x080fe40000011612 */
[-C--:B-1----:R-:W-:Y:S02]  /*1310*/  @P1 SHF.R.U32.HI R16, RZ, R12.reuse, R15 ;  /* 0x0000000cff101219 */ /* 0x082fe4000001160f */
[----:B------:R-:W-:Y:S02]  /*1320*/  SHF.R.U32.HI R5, RZ, R12, R5 ;  /* 0x0000000cff057219 */ /* 0x000fe40000011605 */
[----:B------:R-:W-:Y:S02]  /*1330*/  SHF.R.U32.HI R22, RZ, R7, R22 ;  /* 0x00000007ff167219 */ /* 0x000fe40000011616 */
[----:B------:R-:W-:Y:S01]  /*1340*/  SEL R5, R20, R5, !P1 ;  /* 0x0000000514057207 */ /* 0x000fe20004800000 */
[----:B--2---:R-:W-:Y:S01]  /*1350*/  IMAD.HI.U32 R18, R16, R2, RZ ;  /* 0x0000000210127227 */ /* 0x004fe200078e00ff */
[----:B------:R-:W-:-:S02]  /*1360*/  SEL R21, R11, R22, !P2 ;  /* 0x000000160b157207 */ /* 0x000fc40005000000 */
[----:B------:R-:W-:Y:S01]  /*1370*/  IADD3 R7, PT, PT, -R5, RZ, RZ ;  /* 0x000000ff05077210 */ /* 0x000fe20007ffe1ff */
[----:B------:R-:W-:Y:S01]  /*1380*/  IMAD.HI.U32 R6, R13, R2, RZ ;  /* 0x000000020d067227 */ /* 0x000fe200078e00ff */
[----:B------:R-:W-:-:S03]  /*1390*/  @P0 SHF.R.U32.HI R16, RZ, R3, R18 ;  /* 0x00000003ff100219 */ /* 0x000fc60000011612 */
[----:B------:R-:W-:Y:S01]  /*13a0*/  IMAD R7, R4, R7, R20 ;  /* 0x0000000704077224 */ /* 0x000fe200078e0214 */
[----:B------:R-:W-:Y:S01]  /*13b0*/  @P0 SHF.R.U32.HI R13, RZ, R3, R6 ;  /* 0x00000003ff0d0219 */ /* 0x000fe20000011606 */
[----:B------:R-:W-:-:S04]  /*13c0*/  IMAD R16, R16, R9, RZ ;  /* 0x0000000910107224 */ /* 0x000fc800078e02ff */
[----:B------:R-:W-:Y:S01]  /*13d0*/  IMAD R6, R13, R9, RZ ;  /* 0x000000090d067224 */ /* 0x000fe200078e02ff */
[----:B------:R-:W-:-:S04]  /*13e0*/  ISETP.GE.AND P1, PT, R5, R16, PT ;  /* 0x000000100500720c */ /* 0x000fc80003f26270 */
[----:B------:R-:W-:Y:S01]  /*13f0*/  ISETP.GE.OR P1, PT, R21, R6, P1 ;  /* 0x000000061500720c */ /* 0x000fe20000f26670 */
[----:B------:R-:W-:-:S05]  /*1400*/  IMAD.HI.U32 R6, R5, R2, RZ ;  /* 0x0000000205067227 */ /* 0x000fca00078e00ff */
[----:B------:R-:W-:-:S04]  /*1410*/  SHF.R.U32.HI R6, RZ, R3, R6 ;  /* 0x00000003ff067219 */ /* 0x000fc80000011606 */
[----:B------:R-:W-:-:S03]  /*1420*/  SEL R6, R5, R6, !P0 ;  /* 0x0000000605067207 */ /* 0x000fc60004000000 */
[----:B------:R-:W-:Y:S01]  /*1430*/  @!P1 IMAD.HI.U32 R12, R21, R2, RZ ;  /* 0x00000002150c9227 */ /* 0x000fe200078e00ff */
[----:B------:R-:W-:-:S04]  /*1440*/  IADD3 R2, PT, PT, -R6, RZ, RZ ;  /* 0x000000ff06027210 */ /* 0x000fc80007ffe1ff */
[----:B------:R-:W-:Y:S01]  /*1450*/  @!P1 SHF.R.U32.HI R12, RZ, R3, R12 ;  /* 0x00000003ff0c9219 */ /* 0x000fe2000001160c */
[----:B------:R-:W-:-:S03]  /*1460*/  IMAD R2, R9, R2, R5 ;  /* 0x0000000209027224 */ /* 0x000fc600078e0205 */
[----:B------:R-:W-:-:S05]  /*1470*/  @!P1 SEL R3, R21, R12, !P0 ;  /* 0x0000000c15039207 */ /* 0x000fca0004000000 */
[--C-:B------:R-:W-:Y:S02]  /*1480*/  @!P1 IMAD.IADD R6, R6, 0x1, -R3.reuse ;  /* 0x0000000106069824 */ /* 0x100fe400078e0a03 */
[----:B------:R-:W-:Y:S01]  /*1490*/  @!P1 IMAD R3, R2, R13, R3 ;  /* 0x0000000d02039224 */ /* 0x000fe200078e0203 */
[----:B------:R-:W-:Y:S01]  /*14a0*/  IADD3 R2, PT, PT, -R21, RZ, RZ ;  /* 0x000000ff15027210 */ /* 0x000fe20007ffe1ff */
[----:B------:R-:W-:Y:S02]  /*14b0*/  @!P1 IMAD R5, R6, R9, R21 ;  /* 0x0000000906059224 */ /* 0x000fe400078e0215 */
[----:B------:R-:W-:Y:S02]  /*14c0*/  @!P1 IMAD.MOV.U32 R21, RZ, RZ, R3 ;  /* 0x000000ffff159224 */ /* 0x000fe400078e0003 */
[----:B------:R-:W-:Y:S02]  /*14d0*/  IMAD R2, R14, R2, R11 ;  /* 0x000000020e027224 */ /* 0x000fe400078e020b */
[----:B------:R-:W-:-:S02]  /*14e0*/  IMAD R20, R5, R4, R7 ;  /* 0x0000000405147224 */ /* 0x000fc400078e0207 */
[----:B------:R-:W-:Y:S02]  /*14f0*/  IMAD R21, R21, R14, R2 ;  /* 0x0000000e15157224 */ /* 0x000fe400078e0202 */
.L_x_19:
[----:B------:R-:W-:Y:S05]  /*1500*/  BRA.U UP3, `(.L_x_20) ;  /* 0x0000000103407547 */ /* 0x000fea000b800000 */
[----:B------:R-:W1:Y:S08]  /*1510*/  LDC.64 R4, c[0x0][0xb10] ;  /* 0x0002c400ff047b82 */ /* 0x000e700000000a00 */
[----:B------:R-:W2:Y:S08]  /*1520*/  LDC.64 R2, c[0x0][0xb18] ;  /* 0x0002c600ff027b82 */ /* 0x000eb00000000a00 */
[----:B------:R-:W3:Y:S08]  /*1530*/  LDC R6, c[0x0][0xb20] ;  /* 0x0002c800ff067b82 */ /* 0x000ef00000000800 */
[----:B------:R-:W4:Y:S01]  /*1540*/  LDC R12, c[0x0][0xb0c] ;  /* 0x0002c300ff0c7b82 */ /* 0x000f220000000800 */
[----:B-1----:R-:W-:-:S05]  /*1550*/  IMAD.HI.U32 R4, R21, R4, RZ ;  /* 0x0000000415047227 */ /* 0x002fca00078e00ff */
[----:B------:R-:W-:Y:S01]  /*1560*/  SHF.R.U32.HI R4, RZ, R5, R4 ;  /* 0x00000005ff047219 */ /* 0x000fe20000011604 */
[----:B--2---:R-:W-:Y:S01]  /*1570*/  IMAD.HI.U32 R3, R20, R3, RZ ;  /* 0x0000000314037227 */ /* 0x004fe200078e00ff */
[----:B------:R-:W-:-:S04]  /*1580*/  ISETP.NE.AND P0, PT, R2, 0x1, PT ;  /* 0x000000010200780c */ /* 0x000fc80003f05270 */
[----:B---3--:R-:W-:-:S04]  /*1590*/  SHF.R.U32.HI R3, RZ, R6, R3 ;  /* 0x00000006ff037219 */ /* 0x008fc80000011603 */
[----:B------:R-:W-:Y:S02]  /*15a0*/  SEL R3, R20, R3, !P0 ;  /* 0x0000000314037207 */ /* 0x000fe40004000000 */
[----:B----4-:R-:W-:-:S04]  /*15b0*/  ISETP.NE.AND P1, PT, R12, 0x1, PT ;  /* 0x000000010c00780c */ /* 0x010fc80003f25270 */
[----:B------:R-:W-:-:S05]  /*15c0*/  SEL R6, R21, R4, !P1 ;  /* 0x0000000415067207 */ /* 0x000fca0004800000 */
[----:B------:R-:W-:Y:S02]  /*15d0*/  IMAD.IADD R4, R3, 0x1, -R6 ;  /* 0x0000000103047824 */ /* 0x000fe400078e0a06 */
[----:B------:R-:W-:Y:S02]  /*15e0*/  IMAD.IADD R3, R6, 0x1, -R3 ;  /* 0x0000000106037824 */ /* 0x000fe400078e0a03 */
[----:B------:R-:W-:Y:S02]  /*15f0*/  IMAD R21, R4, R12, R21 ;  /* 0x0000000c04157224 */ /* 0x000fe400078e0215 */
[----:B------:R-:W-:Y:S02]  /*1600*/  IMAD R20, R3, R2, R20 ;  /* 0x0000000203147224 */ /* 0x000fe400078e0214 */
.L_x_20:
[----:B------:R-:W-:Y:S05]  /*1610*/  BRA.U !UP1, `(.L_x_21) ;  /* 0x00000001090c7547 */ /* 0x000fea000b800000 */
[----:B------:R-:W-:Y:S01]  /*1620*/  UCGABAR_WAIT ;  /* 0x0000000000007dc7 */ /* 0x000fe20008000000 */
[----:B------:R-:W-:Y:S01]  /*1630*/  CCTL.IVALL ;  /* 0x00000000ff00798f */ /* 0x000fe20002000000 */
[----:B------:R-:W-:Y:S05]  /*1640*/  BRA `(.L_x_22) ;  /* 0x0000000000047947 */ /* 0x000fea0003800000 */
.L_x_21:
[----:B------:R-:W-:Y:S06]  /*1650*/  BAR.SYNC.DEFER_BLOCKING 0x0 ;  /* 0x0000000000007b1d */ /* 0x000fec0000010000 */
.L_x_22:
[----:B------:R-:W-:Y:S05]  /*1660*/  BRA.U UP2, `(.L_x_23) ;  /* 0x0000001502f47547 */ /* 0x000fea000b800000 */
[----:B------:R-:W1:Y:S01]  /*1670*/  LDCU UR22, c[0x0][0x38c] ;  /* 0x00007180ff1677ac */ /* 0x000e620008000800 */
[----:B------:R-:W2:Y:S01]  /*1680*/  LDC R9, c[0x0][0x370] ;  /* 0x0000dc00ff097b82 */ /* 0x000ea20000000800 */
[----:B------:R-:W-:Y:S01]  /*1690*/  PLOP3.LUT P1, PT, PT, PT, UP5, 0x80, 0x8 ;  /* 0x000000000008781c */ /* 0x000fe20003f2f058 */
[C---:B------:R-:W-:Y:S01]  /*16a0*/  IMAD.SHL.U32 R16, R11.reuse, 0x80, RZ ;  /* 0x000000800b107824 */ /* 0x040fe200078e00ff */
[----:B------:R-:W-:Y:S01]  /*16b0*/  UISETP.NE.AND UP1, UPT, UR10, URZ, UPT ;  /* 0x000000ff0a00728c */ /* 0x000fe2000bf25270 */
[----:B------:R-:W-:Y:S01]  /*16c0*/  ISETP.NE.AND P4, PT, R10, RZ, P5 ;  /* 0x000000ff0a00720c */ /* 0x000fe20002f85270 */
[----:B------:R-:W-:Y:S01]  /*16d0*/  IMAD.MOV.U32 R15, RZ, RZ, 0x1 ;  /* 0x00000001ff0f7424 */ /* 0x000fe200078e00ff */
[----:B------:R-:W-:Y:S01]  /*16e0*/  LOP3.LUT R17, R11, 0x1, RZ, 0xc0, !PT ;  /* 0x000000010b117812 */ /* 0x000fe200078ec0ff */
[----:B------:R-:W-:Y:S01]  /*16f0*/  IMAD.MOV.U32 R14, RZ, RZ, RZ ;  /* 0x000000ffff0e7224 */ /* 0x000fe200078e00ff */
[----:B------:R-:W3:Y:S01]  /*1700*/  LDC R0, c[0x0][0x374] ;  /* 0x0000dd00ff007b82 */ /* 0x000ee20000000800 */
[----:B------:R-:W-:-:S02]  /*1710*/  PLOP3.LUT P1, PT, P1, PT, PT, 0x8, 0x80 ;  /* 0x000000000080781c */ /* 0x000fc40000f2e170 */
[----:B------:R-:W-:Y:S01]  /*1720*/  CS2R R12, SRZ ;  /* 0x00000000000c7805 */ /* 0x000fe2000001ff00 */
[----:B------:R-:W-:Y:S01]  /*1730*/  IMAD.MOV.U32 R10, RZ, RZ, 0x1 ;  /* 0x00000001ff0a7424 */ /* 0x000fe200078e00ff */
[----:B------:R-:W4:Y:S01]  /*1740*/  LDCU.64 UR26, c[0x0][0x348] ;  /* 0x00006900ff1a77ac */ /* 0x000f220008000a00 */
[----:B------:R-:W-:Y:S02]  /*1750*/  USEL UR14, UR14, 0x2, UP1 ;  /* 0x000000020e0e7887 */ /* 0x000fe40008800000 */
[----:B-1----:R-:W-:Y:S01]  /*1760*/  UIADD3 UR4, UPT, UPT, UR22, 0x3f, URZ ;  /* 0x0000003f16047890 */ /* 0x002fe2000fffe0ff */
[----:B------:R-:W-:-:S03]  /*1770*/  UMOV UR15, URZ ;  /* 0x000000ff000f7c82 */ /* 0x000fc60008000000 */
[----:B------:R-:W-:-:S04]  /*1780*/  USHF.R.S32.HI UR24, URZ, 0x1f, UR4 ;  /* 0x0000001fff187899 */ /* 0x000fc80008011404 */
[----:B------:R-:W-:Y:S02]  /*1790*/  ULEA.HI UR24, UR24, UR4, URZ, 0x6 ;  /* 0x0000000418187291 */ /* 0x000fe4000f8f30ff */
[----:B------:R-:W-:Y:S02]  /*17a0*/  UIADD3 UR4, UPT, UPT, UR22, -0x1, URZ ;  /* 0xffffffff16047890 */ /* 0x000fe4000fffe0ff */
[----:B------:R-:W-:Y:S02]  /*17b0*/  USHF.R.S32.HI UR24, URZ, 0x6, UR24 ;  /* 0x00000006ff187899 */ /* 0x000fe40008011418 */
[----:B------:R-:W-:Y:S02]  /*17c0*/  UISETP.GE.U32.AND UP2, UPT, UR4, -0x7f, UPT ;  /* 0xffffff810400788c */ /* 0x000fe4000bf46070 */
[----:B------:R-:W-:Y:S02]  /*17d0*/  UISETP.LT.U32.AND UP0, UPT, UR24, 0xd, UPT ;  /* 0x0000000d1800788c */ /* 0x000fe4000bf01070 */
[----:B------:R-:W-:-:S02]  /*17e0*/  UIADD3 UR22, UPT, UPT, UR22, 0x7e, URZ ;  /* 0x0000007e16167890 */ /* 0x000fc4000fffe0ff */
[----:B------:R-:W-:-:S04]  /*17f0*/  USEL UR23, UR24, 0xd, UP0 ;  /* 0x0000000d18177887 */ /* 0x000fc80008000000 */
[----:B------:R-:W-:Y:S02]  /*1800*/  UIADD3 UR13, UPT, UPT, UR23, -0x1, URZ ;  /* 0xffffffff170d7890 */ /* 0x000fe4000fffe0ff */
[----:B------:R-:W-:Y:S02]  /*1810*/  @UP2 UIADD3 UR13, UPT, UPT, UR23, URZ, URZ ;  /* 0x000000ff170d2290 */ /* 0x000fe4000fffe0ff */
[----:B------:R-:W-:Y:S02]  /*1820*/  UIADD3 UR21, UPT, UPT, UR24, -UR23, URZ ;  /* 0x8000001718157290 */ /* 0x000fe4000fffe0ff */
[----:B------:R-:W-:Y:S02]  /*1830*/  UIADD3 UR7, UPT, UPT, UR13, 0x1, URZ ;  /* 0x000000010d077890 */ /* 0x000fe4000fffe0ff */
[----:B--2-4-:R-:W-:-:S12]  /*1840*/  UIADD3 UR13, UPT, UPT, -UR13, URZ, URZ ;  /* 0x000000ff0d0d7290 */ /* 0x014fd8000fffe1ff */
.L_x_43:
[----:B------:R-:W-:Y:S01]  /*1850*/  UISETP.NE.AND UP0, UPT, UR37, URZ, UPT ;  /* 0x000000ff2500728c */ /* 0x000fe2000bf05270 */
[----:B------:R-:W1:Y:S08]  /*1860*/  S2UR UR37, SR_CgaCtaId ;  /* 0x00000000002579c3 */ /* 0x000e700000008800 */
[----:B------:R-:W-:Y:S05]  /*1870*/  BRA.U UP0, `(.L_x_24) ;  /* 0x0000000100347547 */ /* 0x000fea000b800000 */
[----:B------:R-:W2:Y:S01]  /*1880*/  S2R R2, SR_CgaCtaId ;  /* 0x0000000000027919 */ /* 0x000ea20000008800 */
[----:B------:R-:W-:-:S04]  /*1890*/  MOV R3, 0x400 ;  /* 0x0000040000037802 */ /* 0x000fc80000000f00 */
[----:B--2---:R-:W-:Y:S02]  /*18a0*/  LEA R3, R2, R3, 0x18 ;  /* 0x0000000302037211 */ /* 0x004fe400078ec0ff */
[----:B------:R-:W-:-:S03]  /*18b0*/  SHF.L.U32 R2, R10, 0x1f, RZ ;  /* 0x0000001f0a027819 */ /* 0x000fc600000006ff */
[----:B------:R-:W-:-:S04]  /*18c0*/  IMAD R3, R12, 0x8, R3 ;  /* 0x000000080c037824 */ /* 0x000fc800078e0203 */
[----:B------:R-:W2:Y:S02]  /*18d0*/  SYNCS.PHASECHK.TRANS64.TRYWAIT P0, [R3+URZ+0x160], R2 ;  /* 0x00016002030075a7 */ /* 0x000ea400080011ff */
[----:B--2---:R-:W-:Y:S05]  /*18e0*/  @!P0 BRA `(.L_x_25) ;  /* 0x0000008c00688947 */ /* 0x004fea0003800000 */
.L_x_146:
[----:B------:R-:W-:Y:S01]  /*18f0*/  VIADD R12, R12, 0x1 ;  /* 0x000000010c0c7836 */ /* 0x000fe20000000000 */
[----:B------:R2:W-:Y:S04]  /*1900*/  SYNCS.ARRIVE.TRANS64.A1T0 RZ, [R3+URZ+0x150], RZ ;  /* 0x000150ff03ff79a7 */ /* 0x0005e800081000ff */
[----:B------:R-:W-:-:S04]  /*1910*/  ISETP.NE.AND P0, PT, R12, 0x2, PT ;  /* 0x000000020c00780c */ /* 0x000fc80003f05270 */
[----:B------:R-:W-:Y:S02]  /*1920*/  SEL R12, R12, RZ, P0 ;  /* 0x000000ff0c0c7207 */ /* 0x000fe40000000000 */
[----:B--2---:R-:W-:-:S04]  /*1930*/  SEL R3, RZ, 0x1, P0 ;  /* 0x00000001ff037807 */ /* 0x004fc80000000000 */
[----:B------:R-:W-:-:S07]  /*1940*/  LOP3.LUT R10, R10, R3, RZ, 0x3c, !PT ;  /* 0x000000030a0a7212 */ /* 0x000fce00078e3cff */
.L_x_24:
[----:B------:R-:W-:Y:S01]  /*1950*/  UMOV UR4, 0x400 ;  /* 0x0000040000047882 */ /* 0x000fe20000000000 */
[----:B------:R-:W-:Y:S01]  /*1960*/  LEA.HI R3, R21, R21, RZ, 0x1 ;  /* 0x0000001515037211 */ /* 0x000fe200078f08ff */
[----:B-1----:R-:W-:Y:S01]  /*1970*/  ULEA UR4, UR37, UR4, 0x18 ;  /* 0x0000000425047291 */ /* 0x002fe2000f8ec0ff */
[----:B------:R-:W-:Y:S01]  /*1980*/  SHF.L.U32 R2, R15, 0x1f, RZ ;  /* 0x0000001f0f027819 */ /* 0x000fe200000006ff */
[----:B------:R-:W-:Y:S01]  /*1990*/  IMAD R20, R20, 0x2, R17 ;  /* 0x0000000214147824 */ /* 0x000fe200078e0211 */
[----:B------:R-:W-:Y:S01]  /*19a0*/  UISETP.GE.U32.AND UP0, UPT, UR22, 0x7f, UPT ;  /* 0x0000007f1600788c */ /* 0x000fe2000bf06070 */
[----:B------:R-:W-:Y:S01]  /*19b0*/  IMAD.SHL.U32 R3, R3, 0x80, RZ ;  /* 0x0000008003037824 */ /* 0x000fe200078e00ff */
[----:B------:R-:W-:Y:S01]  /*19c0*/  ULEA UR5, UR15, UR4, 0x3 ;  /* 0x000000040f057291 */ /* 0x000fe2000f8e18ff */
[----:B------:R-:W-:Y:S01]  /*19d0*/  R2UR UR35, R16 ;  /* 0x00000000102372ca */ /* 0x000fe200000e0000 */
[----:B------:R-:W-:Y:S01]  /*19e0*/  UMOV UR25, URZ ;  /* 0x000000ff00197c82 */ /* 0x000fe20008000000 */
[----:B------:R-:W-:-:S02]  /*19f0*/  R2UR UR11, R20 ;  /* 0x00000000140b72ca */ /* 0x000fc400000e0000 */
[----:B------:R-:W-:-:S04]  /*1a00*/  LOP3.LUT R3, R3, 0xffffff00, RZ, 0xc0, !PT ;  /* 0xffffff0003037812 */ /* 0x000fc800078ec0ff */
[----:B------:R1:W2:Y:S01]  /*1a10*/  SYNCS.PHASECHK.TRANS64.TRYWAIT P0, [UR5+0x68], R2 ;  /* 0x00006802ff0075a7 */ /* 0x0002a20008001105 */
[----:B------:R-:W-:-:S06]  /*1a20*/  R2UR UR5, R3 ;  /* 0x00000000030572ca */ /* 0x000fcc00000e0000 */
[----:B------:R-:W-:-:S07]  /*1a30*/  UIMAD UR11, UR11, 0x60, URZ ;  /* 0x000000600b0b78a4 */ /* 0x000fce000f8e02ff */
[----:B------:R-:W-:Y:S01]  /*1a40*/  ULOP3.LUT UR35, UR5, 0x80, UR35, 0xf8, !UPT ;  /* 0x0000008005237892 */ /* 0x000fe2000f8ef823 */
[----:B------:R-:W-:Y:S11]  /*1a50*/  BRA.U !UP0, `(.L_x_26) ;  /* 0x0000000108c07547 */ /* 0x000ff6000b800000 */
[----:B------:R-:W-:Y:S01]  /*1a60*/  UMOV UR16, UR13 ;  /* 0x0000000d00107c82 */ /* 0x000fe20008000000 */
[----:B------:R-:W-:Y:S01]  /*1a70*/  UMOV UR6, UR15 ;  /* 0x0000000f00067c82 */ /* 0x000fe20008000000 */
[----:B------:R-:W-:-:S05]  /*1a80*/  UMOV UR34, URZ ;  /* 0x000000ff00227c82 */ /* 0x000fca0008000000 */
.L_x_32:
[----:B------:R-:W-:Y:S01]  /*1a90*/  @P5 MOV R3, 0x7000 ;  /* 0x0000700000035802 */ /* 0x000fe20000000f00 */
[----:B------:R-:W-:Y:S01]  /*1aa0*/  ULEA UR33, UR6, UR4, 0x3 ;  /* 0x0000000406217291 */ /* 0x000fe2000f8e18ff */
[----:B-12-4-:R-:W-:Y:S11]  /*1ab0*/  @P0 BRA `(.L_x_27) ;  /* 0x00000000000c0947 */ /* 0x016ff60003800000 */
[----:B------:R-:W-:Y:S04]  /*1ac0*/  SHF.L.U32 R5, R15, 0x1f, RZ ;  /* 0x0000001f0f057819 */ /* 0x000fe800000006ff */
[----:B------:R-:W2:Y:S02]  /*1ad0*/  SYNCS.PHASECHK.TRANS64.TRYWAIT P0, [UR33+0x68], R5 ;  /* 0x00006805ff0075a7 */ /* 0x000ea40008001121 */
[----:B--2---:R-:W-:Y:S05]  /*1ae0*/  @!P0 BRA `(.L_x_28) ;  /* 0x0000008800fc8947 */ /* 0x004fea0003800000 */
.L_x_27:
[----:B------:R2:W-:Y:S01]  /*1af0*/  @P5 SYNCS.ARRIVE.TRANS64 RZ, [UR33], R3 ;  /* 0x00000003ffff59a7 */ /* 0x0005e20008000021 */
[----:B------:R-:W-:Y:S02]  /*1b00*/  ULOP3.LUT UR5, UR14, 0x2, URZ, 0xfc, !UPT ;  /* 0x000000020e057892 */ /* 0x000fe4000f8efcff */
[----:B------:R-:W-:Y:S02]  /*1b10*/  UIADD3 UR16, UPT, UPT, UR16, 0x1, URZ ;  /* 0x0000000110107890 */ /* 0x000fe4000fffe0ff */
[----:B------:R-:W-:Y:S02]  /*1b20*/  UISETP.NE.AND UP0, UPT, UR5, 0x2, UPT ;  /* 0x000000020500788c */ /* 0x000fe4000bf05270 */
[----:B------:R-:W-:Y:S07]  /*1b30*/  UISETP.NE.AND UP2, UPT, UR16, 0x1, UPT ;  /* 0x000000011000788c */ /* 0x000fee000bf45270 */
[----:B------:R-:W-:Y:S05]  /*1b40*/  BRA.U UP0, `(.L_x_29) ;  /* 0x0000000100047547 */ /* 0x000fea000b800000 */
[----:B------:R-:W-:Y:S05]  /*1b50*/  BPT.TRAP 0x1 ;  /* 0x000000040000795c */ /* 0x000fea0000300000 */
.L_x_29:
[----:B------:R-:W-:Y:S04]  /*1b60*/  BSSY.RECONVERGENT B0, `(.L_x_30) ;  /* 0x0000003000007945 */ /* 0x000fe80003800200 */
[----:B------:R-:W-:Y:S05]  /*1b70*/  @!P4 BRA `(.L_x_31) ;  /* 0x000000000004c947 */ /* 0x000fea0003800000 */
[----:B------:R-:W-:Y:S05]  /*1b80*/  BPT.TRAP 0x1 ;  /* 0x000000040000795c */ /* 0x000fea0000300000 */
.L_x_31:
[----:B------:R-:W-:Y:S05]  /*1b90*/  BSYNC.RECONVERGENT B0 ;  /* 0x0000000000007941 */ /* 0x000fea0003800200 */
.L_x_30:
[----:B------:R-:W-:Y:S02]  /*1ba0*/  UIADD3 UR15, UPT, UPT, UR6, 0x1, URZ ;  /* 0x00000001060f7890 */ /* 0x000fe4000fffe0ff */
[----:B------:R-:W-:Y:S02]  /*1bb0*/  UIADD3 UR18, UP1, UPT, UR26, 0x80, URZ ;  /* 0x000000801a127890 */ /* 0x000fe4000ff3e0ff */
[----:B------:R-:W-:Y:S02]  /*1bc0*/  UISETP.NE.AND UP0, UPT, UR15, 0xd, UPT ;  /* 0x0000000d0f00788c */ /* 0x000fe4000bf05270 */
[----:B------:R-:W-:Y:S02]  /*1bd0*/  ULEA UR32, UR6, UR4, 0xd ;  /* 0x0000000406207291 */ /* 0x000fe4000f8e68ff */
[----:B------:R-:W-:Y:S02]  /*1be0*/  USEL UR9, URZ, 0x1, UP0 ;  /* 0x00000001ff097887 */ /* 0x000fe40008000000 */
[----:B------:R-:W-:Y:S02]  /*1bf0*/  USEL UR15, UR15, URZ, UP0 ;  /* 0x000000ff0f0f7287 */ /* 0x000fe40008000000 */
[----:B------:R-:W-:Y:S02]  /*1c00*/  ULOP3.LUT UR33, UR33, 0xfefffff8, URZ, 0xc0, !UPT ;  /* 0xfefffff821217892 */ /* 0x000fe4000f8ec0ff */
[----:B------:R-:W-:Y:S01]  /*1c10*/  ULEA UR8, UR15, UR4, 0x3 ;  /* 0x000000040f087291 */ /* 0x000fe2000f8e18ff */
[----:B------:R-:W-:Y:S01]  /*1c20*/  LOP3.LUT R15, R15, UR9, RZ, 0x3c, !PT ;  /* 0x000000090f0f7c12 */ /* 0x000fe2000f8e3cff */
[----:B------:R-:W-:Y:S02]  /*1c30*/  UIADD3.X UR19, UPT, UPT, URZ, UR27, URZ, UP1, !UPT ;  /* 0x0000001bff137290 */ /* 0x000fe40008ffe4ff */
[----:B------:R-:W-:Y:S01]  /*1c40*/  UIADD3 UR32, UPT, UPT, UR32, 0xa400, URZ ;  /* 0x0000a40020207890 */ /* 0x000fe2000fffe0ff */
[----:B-1----:R-:W-:Y:S01]  /*1c50*/  SHF.L.U32 R2, R15, 0x1f, RZ ;  /* 0x0000001f0f027819 */ /* 0x002fe200000006ff */
[----:B------:R-:W-:Y:S01]  /*1c60*/  UIMAD UR5, UR6, 0x1800, UR4 ;  /* 0x00001800060578a4 */ /* 0x000fe2000f8e0204 */
[----:B------:R-:W-:Y:S02]  /*1c70*/  UMOV UR30, 0x0 ;  /* 0x00000000001e7882 */ /* 0x000fe40000000000 */
[----:B------:R4:W1:Y:S01]  /*1c80*/  SYNCS.PHASECHK.TRANS64.TRYWAIT P0, [UR8+0x68], R2 ;  /* 0x00006802ff0075a7 */ /* 0x0008620008001108 */
[----:B------:R-:W-:Y:S01]  /*1c90*/  UMOV UR31, 0x10000000 ;  /* 0x10000000001f7882 */ /* 0x000fe20000000000 */
[----:B------:R-:W-:Y:S02]  /*1ca0*/  UIADD3 UR28, UP0, UPT, UR26, 0x180, URZ ;  /* 0x000001801a1c7890 */ /* 0x000fe4000ff1e0ff */
[----:B------:R2:W-:Y:S01]  /*1cb0*/  UTMALDG.3D.2CTA [UR32], [UR18], desc[UR30] ;  /* 0x00001e20120075b4 */ /* 0x0005e20008211000 */
[----:B------:R-:W-:Y:S02]  /*1cc0*/  UIADD3 UR8, UPT, UPT, UR5, 0x24400, URZ ;  /* 0x0002440005087890 */ /* 0x000fe4000fffe0ff */
[----:B------:R-:W-:Y:S01]  /*1cd0*/  UIADD3.X UR29, UPT, UPT, URZ, UR27, URZ, UP0, !UPT ;  /* 0x0000001bff1d7290 */ /* 0x000fe200087fe4ff */
[----:B------:R-:W-:Y:S01]  /*1ce0*/  UMOV UR10, UR34 ;  /* 0x00000022000a7c82 */ /* 0x000fe20008000000 */
[----:B------:R-:W-:Y:S01]  /*1cf0*/  UMOV UR12, UR36 ;  /* 0x00000024000c7c82 */ /* 0x000fe20008000000 */
[----:B------:R-:W-:Y:S01]  /*1d00*/  UMOV UR9, UR33 ;  /* 0x0000002100097c82 */ /* 0x000fe20008000000 */
[----:B------:R-:W-:Y:S01]  /*1d10*/  UMOV UR25, UR7 ;  /* 0x0000000700197c82 */ /* 0x000fe20008000000 */
[----:B------:R-:W-:Y:S04]  /*1d20*/  UMOV UR6, UR15 ;  /* 0x0000000f00067c82 */ /* 0x000fe80008000000 */
[----:B------:R4:W-:Y:S01]  /*1d30*/  UTMALDG.3D.2CTA [UR8], [UR28], desc[UR30] ;  /* 0x00001e081c0075b4 */ /* 0x0009e20008211000 */
[----:B--2---:R-:W-:Y:S01]  /*1d40*/  UIADD3 UR34, UPT, UPT, UR34, 0x40, URZ ;  /* 0x0000004022227890 */ /* 0x004fe2000fffe0ff */
[----:B------:R-:W-:Y:S11]  /*1d50*/  BRA.U UP2, `(.L_x_32) ;  /* 0xfffffffd024c7547 */ /* 0x000ff6000b83ffff */
.L_x_26:
[----:B------:R-:W-:Y:S01]  /*1d60*/  ULEA UR5, UR15, UR4, 0x3 ;  /* 0x000000040f057291 */ /* 0x000fe2000f8e18ff */
[----:B-1--4-:R-:W-:Y:S01]  /*1d70*/  SHF.L.U32 R2, R15, 0x1f, RZ ;  /* 0x0000001f0f027819 */ /* 0x012fe200000006ff */
[----:B------:R-:W-:Y:S01]  /*1d80*/  @!P1 SYNCS.ARRIVE.TRANS64.A1T0 RZ, [UR4+0x108], RZ ;  /* 0x000108ffffff99a7 */ /* 0x000fe20008100004 */
[----:B------:R-:W-:-:S06]  /*1d90*/  UISETP.GT.AND UP0, UPT, UR24, UR23, UPT ;  /* 0x000000171800728c */ /* 0x000fcc000bf04270 */
[----:B--2---:R1:W2:Y:S03]  /*1da0*/  SYNCS.PHASECHK.TRANS64.TRYWAIT P0, [UR5+0x68], R2 ;  /* 0x00006802ff0075a7 */ /* 0x0042a60008001105 */
[----:B------:R-:W-:Y:S05]  /*1db0*/  BRA.U !UP0, `(.L_x_33) ;  /* 0x0000000108c07547 */ /* 0x000fea000b800000 */
[----:B------:R-:W-:Y:S01]  /*1dc0*/  UIADD3 UR28, UPT, UPT, UR21, UR25, URZ ;  /* 0x00000019151c7290 */ /* 0x000fe2000fffe0ff */
[----:B------:R-:W-:-:S11]  /*1dd0*/  UMOV UR6, UR15 ;  /* 0x0000000f00067c82 */ /* 0x000fd60008000000 */
.L_x_39:
[----:B--2---:R-:W-:Y:S01]  /*1de0*/  @P5 MOV R3, 0x7000 ;  /* 0x0000700000035802 */ /* 0x004fe20000000f00 */
[----:B------:R-:W-:Y:S01]  /*1df0*/  ULEA UR17, UR6, UR4, 0x3 ;  /* 0x0000000406117291 */ /* 0x000fe2000f8e18ff */
[----:B-12---:R-:W-:Y:S11]  /*1e00*/  @P0 BRA `(.L_x_34) ;  /* 0x00000000000c0947 */ /* 0x006ff60003800000 */
[----:B------:R-:W-:Y:S04]  /*1e10*/  SHF.L.U32 R5, R15, 0x1f, RZ ;  /* 0x0000001f0f057819 */ /* 0x000fe800000006ff */
[----:B------:R-:W2:Y:S02]  /*1e20*/  SYNCS.PHASECHK.TRANS64.TRYWAIT P0, [UR17+0x68], R5 ;  /* 0x00006805ff0075a7 */ /* 0x000ea40008001111 */
[----:B--2---:R-:W-:Y:S05]  /*1e30*/  @!P0 BRA `(.L_x_35) ;  /* 0x0000008800408947 */ /* 0x004fea0003800000 */
.L_x_34:
[----:B------:R2:W-:Y:S01]  /*1e40*/  @P5 SYNCS.ARRIVE.TRANS64 RZ, [UR17], R3 ;  /* 0x00000003ffff59a7 */ /* 0x0005e20008000011 */
[----:B------:R-:W-:Y:S04]  /*1e50*/  ULOP3.LUT UR5, UR14, 0x2, URZ, 0xfc, !UPT ;  /* 0x000000020e057892 */ /* 0x000fe8000f8efcff */
[----:B------:R-:W-:Y:S09]  /*1e60*/  UISETP.NE.AND UP0, UPT, UR5, 0x2, UPT ;  /* 0x000000020500788c */ /* 0x000ff2000bf05270 */
[----:B------:R-:W-:Y:S05]  /*1e70*/  BRA.U UP0, `(.L_x_36) ;  /* 0x0000000100047547 */ /* 0x000fea000b800000 */
[----:B------:R-:W-:Y:S05]  /*1e80*/  BPT.TRAP 0x1 ;  /* 0x000000040000795c */ /* 0x000fea0000300000 */
.L_x_36:
[----:B------:R-:W-:Y:S04]  /*1e90*/  BSSY.RECONVERGENT B0, `(.L_x_37) ;  /* 0x0000003000007945 */ /* 0x000fe80003800200 */
[----:B------:R-:W-:Y:S05]  /*1ea0*/  @!P4 BRA `(.L_x_38) ;  /* 0x000000000004c947 */ /* 0x000fea0003800000 */
[----:B------:R-:W-:Y:S05]  /*1eb0*/  BPT.TRAP 0x1 ;  /* 0x000000040000795c */ /* 0x000fea0000300000 */
.L_x_38:
[----:B------:R-:W-:Y:S05]  /*1ec0*/  BSYNC.RECONVERGENT B0 ;  /* 0x0000000000007941 */ /* 0x000fea0003800200 */
.L_x_37:
[----:B------:R-:W-:Y:S02]  /*1ed0*/  UIADD3 UR15, UPT, UPT, UR6, 0x1, URZ ;  /* 0x00000001060f7890 */ /* 0x000fe4000fffe0ff */
[----:B------:R-:W-:Y:S02]  /*1ee0*/  ULEA UR16, UR6, UR4, 0xd ;  /* 0x0000000406107291 */ /* 0x000fe4000f8e68ff */
[----:B------:R-:W-:Y:S02]  /*1ef0*/  UISETP.NE.AND UP0, UPT, UR15, 0xd, UPT ;  /* 0x0000000d0f00788c */ /* 0x000fe4000bf05270 */
[----:B------:R-:W-:Y:S02]  /*1f00*/  UIADD3 UR38, UP1, UPT, UR26, 0x80, URZ ;  /* 0x000000801a267890 */ /* 0x000fe4000ff3e0ff */
[----:B------:R-:W-:Y:S02]  /*1f10*/  USEL UR9, URZ, 0x1, UP0 ;  /* 0x00000001ff097887 */ /* 0x000fe40008000000 */
[----:B------:R-:W-:Y:S02]  /*1f20*/  USEL UR15, UR15, URZ, UP0 ;  /* 0x000000ff0f0f7287 */ /* 0x000fe40008000000 */
[----:B------:R-:W-:Y:S02]  /*1f30*/  ULOP3.LUT UR17, UR17, 0xfefffff8, URZ, 0xc0, !UPT ;  /* 0xfefffff811117892 */ /* 0x000fe4000f8ec0ff */
[----:B------:R-:W-:Y:S01]  /*1f40*/  ULEA UR8, UR15, UR4, 0x3 ;  /* 0x000000040f087291 */ /* 0x000fe2000f8e18ff */
[----:B------:R-:W-:Y:S01]  /*1f50*/  LOP3.LUT R15, R15, UR9, RZ, 0x3c, !PT ;  /* 0x000000090f0f7c12 */ /* 0x000fe2000f8e3cff */
[----:B------:R-:W-:Y:S02]  /*1f60*/  USHF.L.U32 UR18, UR25, 0x6, URZ ;  /* 0x0000000619127899 */ /* 0x000fe400080006ff */
[----:B------:R-:W-:Y:S01]  /*1f70*/  UIADD3 UR16, UPT, UPT, UR16, 0xa400, URZ ;  /* 0x0000a40010107890 */ /* 0x000fe2000fffe0ff */
[----:B-1----:R-:W-:Y:S01]  /*1f80*/  SHF.L.U32 R2, R15, 0x1f, RZ ;  /* 0x0000001f0f027819 */ /* 0x002fe200000006ff */
[----:B------:R-:W-:Y:S02]  /*1f90*/  UIADD3.X UR39, UPT, UPT, URZ, UR27, URZ, UP1, !UPT ;  /* 0x0000001bff277290 */ /* 0x000fe40008ffe4ff */
[----:B------:R-:W-:Y:S01]  /*1fa0*/  UIMAD UR5, UR6, 0x1800, UR4 ;  /* 0x00001800060578a4 */ /* 0x000fe2000f8e0204 */
[----:B------:R4:W1:Y:S01]  /*1fb0*/  SYNCS.PHASECHK.TRANS64.TRYWAIT P0, [UR8+0x68], R2 ;  /* 0x00006802ff0075a7 */ /* 0x0008620008001108 */
[----:B------:R-:W-:Y:S02]  /*1fc0*/  UIADD3 UR32, UP0, UPT, UR26, 0x180, URZ ;  /* 0x000001801a207890 */ /* 0x000fe4000ff1e0ff */
[----:B------:R-:W-:Y:S01]  /*1fd0*/  UIADD3 UR8, UPT, UPT, UR5, 0x24400, URZ ;  /* 0x0002440005087890 */ /* 0x000fe2000fffe0ff */
[----:B------:R-:W-:Y:S01]  /*1fe0*/  UMOV UR30, 0x0 ;  /* 0x00000000001e7882 */ /* 0x000fe20000000000 */
[----:B------:R-:W-:Y:S01]  /*1ff0*/  UMOV UR31, 0x10000000 ;  /* 0x10000000001f7882 */ /* 0x000fe20000000000 */
[----:B------:R-:W-:Y:S01]  /*2000*/  UMOV UR19, UR35 ;  /* 0x0000002300137c82 */ /* 0x000fe20008000000 */
[----:B------:R-:W-:Y:S01]  /*2010*/  UMOV UR20, UR36 ;  /* 0x0000002400147c82 */ /* 0x000fe20008000000 */
[----:B------:R-:W-:Y:S01]  /*2020*/  UIADD3.X UR33, UPT, UPT, URZ, UR27, URZ, UP0, !UPT ;  /* 0x0000001bff217290 */ /* 0x000fe200087fe4ff */
[----:B------:R4:W-:Y:S01]  /*2030*/  UTMALDG.3D.2CTA [UR16], [UR38], desc[UR30] ;  /* 0x00001e10260075b4 */ /* 0x0009e20008211000 */
[----:B------:R-:W-:Y:S01]  /*2040*/  UIADD3 UR25, UPT, UPT, UR25, 0x1, URZ ;  /* 0x0000000119197890 */ /* 0x000fe2000fffe0ff */
[----:B------:R-:W-:Y:S01]  /*2050*/  UMOV UR12, UR36 ;  /* 0x00000024000c7c82 */ /* 0x000fe20008000000 */
[----:B------:R-:W-:Y:S01]  /*2060*/  UMOV UR9, UR17 ;  /* 0x0000001100097c82 */ /* 0x000fe20008000000 */
[----:B------:R-:W-:Y:S01]  /*2070*/  UMOV UR10, UR18 ;  /* 0x00000012000a7c82 */ /* 0x000fe20008000000 */
[----:B------:R-:W-:Y:S03]  /*2080*/  UISETP.NE.AND UP0, UPT, UR25, UR28, UPT ;  /* 0x0000001c1900728c */ /* 0x000fe6000bf05270 */
[----:B------:R4:W-:Y:S01]  /*2090*/  UTMALDG.3D.2CTA [UR8], [UR32], desc[UR30] ;  /* 0x00001e08200075b4 */ /* 0x0009e20008211000 */
[----:B------:R-:W-:Y:S05]  /*20a0*/  UMOV UR6, UR15 ;  /* 0x0000000f00067c82 */ /* 0x000fea0008000000 */
[----:B----4-:R-:W-:Y:S05]  /*20b0*/  BRA.U UP0, `(.L_x_39) ;  /* 0xfffffffd00487547 */ /* 0x010fea000b83ffff */
.L_x_33:
[C---:B-1----:R-:W-:Y:S01]  /*20c0*/  LEA R2, R14.reuse, UR4, 0x3 ;  /* 0x000000040e027c11 */ /* 0x042fe2000f8e18ff */
[----:B------:R-:W-:Y:S01]  /*20d0*/  NOP ;  /* 0x0000000000007918 */ /* 0x000fe20000000000 */
[----:B--2---:R-:W-:Y:S02]  /*20e0*/  SHF.L.U32 R3, R13, 0x1f, RZ ;  /* 0x0000001f0d037819 */ /* 0x004fe400000006ff */
[----:B------:R-:W-:Y:S02]  /*20f0*/  LEA R4, R14, UR4, 0x4 ;  /* 0x000000040e047c11 */ /* 0x000fe4000f8e20ff */
[----:B------:R-:W1:Y:S02]  /*2100*/  SYNCS.PHASECHK.TRANS64.TRYWAIT P0, [R2+URZ+0x110], R3 ;  /* 0x00011003020075a7 */ /* 0x000e6400080011ff */
[----:B-1----:R-:W-:Y:S05]  /*2110*/  @!P0 BRA `(.L_x_40) ;  /* 0x0000008400a08947 */ /* 0x002fea0003800000 */
.L_x_149:
[----:B------:R-:W2:Y:S01]  /*2120*/  LDS.128 R4, [R4+0x180] ;  /* 0x0001800004047984 */ /* 0x000ea20000000c00 */
[----:B------:R-:W-:Y:S01]  /*2130*/  ISETP.GE.AND P0, PT, R72, 0x1, PT ;  /* 0x000000014800780c */ /* 0x000fe20003f06270 */
[----:B-1----:R-:W-:Y:S01]  /*2140*/  VIADD R2, R2, 0x120 ;  /* 0x0000012002027836 */ /* 0x002fe20000000000 */
[----:B------:R-:W-:Y:S01]  /*2150*/  @!PT LDS RZ, [RZ] ;  /* 0x00000000fffff984 */ /* 0x000fe20000000800 */
[----:B------:R-:W-:Y:S01]  /*2160*/  @!PT LDS RZ, [RZ] ;  /* 0x00000000fffff984 */ /* 0x000fe20000000800 */
[----:B------:R-:W-:Y:S01]  /*2170*/  @!PT LDS RZ, [RZ] ;  /* 0x00000000fffff984 */ /* 0x000fe20000000800 */
[----:B------:R-:W-:Y:S01]  /*2180*/  @!PT LDS RZ, [RZ] ;  /* 0x00000000fffff984 */ /* 0x000fe20000000800 */
[----:B------:R1:W-:Y:S06]  /*2190*/  MEMBAR.ALL.CTA ;  /* 0x0000000000007992 */ /* 0x0003ec0000008000 */
[----:B-1----:R-:W1:Y:S01]  /*21a0*/  FENCE.VIEW.ASYNC.S ;  /* 0x00000000000073c6 */ /* 0x002e620000000000 */
[----:B------:R-:W-:-:S04]  /*21b0*/  PRMT R2, RZ, 0x654, R2 ;  /* 0x00000654ff027816 */ /* 0x000fc80000000002 */
[----:B-1----:R1:W-:Y:S01]  /*21c0*/  SYNCS.ARRIVE.TRANS64.RED.A1T0 RZ, [R2+URZ], RZ ;  /* 0x000000ff02ff79a7 */ /* 0x0023e200081004ff */
[----:B--2---:R-:W-:-:S13]  /*21d0*/  LOP3.LUT P2, RZ, R6, 0x1, RZ, 0xc0, !PT ;  /* 0x0000000106ff7812 */ /* 0x004fda000784c0ff */
[----:B------:R-:W-:Y:S01]  /*21e0*/  @P2 SHF.R.U32.HI R3, RZ, 0x10, R5 ;  /* 0x00000010ff032819 */ /* 0x000fe20000011605 */
[----:B------:R-:W-:Y:S01]  /*21f0*/  VOTEU.ANY UP0, P2 ;  /* 0x0000000000ff7886 */ /* 0x000fe20001000100 */
[----:B------:R-:W-:Y:S02]  /*2200*/  @P2 MOV R11, R4 ;  /* 0x00000004000b2202 */ /* 0x000fe40000000f00 */
[----:B------:R-:W-:Y:S02]  /*2210*/  @P2 R2UR.BROADCAST UR5, R3 ;  /* 0x00000000030522ca */ /* 0x000fe400008e0000 */
[----:B------:R-:W-:-:S11]  /*2220*/  @P2 LOP3.LUT R8, R5, 0xffff, RZ, 0xc0, !PT ;  /* 0x0000ffff05082812 */ /* 0x000fd600078ec0ff */
[----:B------:R-:W-:Y:S01]  /*2230*/  @UP0 UMOV UR36, UR5 ;  /* 0x0000000500240c82 */ /* 0x000fe20008000000 */
[----:B-1----:R-:W-:Y:S05]  /*2240*/  @!P0 BRA `(.L_x_41) ;  /* 0x0000000000b88947 */ /* 0x002fea0003800000 */
[----:B------:R-:W3:Y:S01]  /*2250*/  LDC.64 R4, c[0x0][0xb18] ;  /* 0x0002c600ff047b82 */ /* 0x000ee20000000a00 */
[----:B------:R-:W-:-:S07]  /*2260*/  ISETP.NE.AND P3, PT, R72, 0x1, PT ;  /* 0x000000014800780c */ /* 0x000fce0003f65270 */
[----:B------:R-:W1:Y:S08]  /*2270*/  LDC.64 R6, c[0x0][0xb10] ;  /* 0x0002c400ff067b82 */ /* 0x000e700000000a00 */
[----:B------:R-:W2:Y:S08]  /*2280*/  LDC R18, c[0x0][0xb20] ;  /* 0x0002c800ff127b82 */ /* 0x000eb00000000800 */
[----:B------:R-:W4:Y:S01]  /*2290*/  LDC R20, c[0x0][0xb0c] ;  /* 0x0002c300ff147b82 */ /* 0x000f220000000800 */
[----:B---3--:R-:W-:Y:S01]  /*22a0*/  IMAD.HI.U32 R19, R0, R5, RZ ;  /* 0x0000000500137227 */ /* 0x008fe200078e00ff */
[----:B------:R-:W-:-:S03]  /*22b0*/  ISETP.NE.AND P0, PT, R4, 0x1, PT ;  /* 0x000000010400780c */ /* 0x000fc60003f05270 */
[----:B------:R-:W-:-:S03]  /*22c0*/  IMAD.HI.U32 R5, R8, R5, RZ ;  /* 0x0000000508057227 */ /* 0x000fc600078e00ff */
[----:B------:R-:W3:Y:S01]  /*22d0*/  LDC.64 R2, c[0x0][0xb28] ;  /* 0x0002ca00ff027b82 */ /* 0x000ee20000000a00 */
[----:B-1----:R-:W-:-:S04]  /*22e0*/  IMAD.HI.U32 R22, R9, R6, RZ ;  /* 0x0000000609167227 */ /* 0x002fc800078e00ff */
[----:B------:R-:W-:Y:S01]  /*22f0*/  IMAD.HI.U32 R24, R11, R6, RZ ;  /* 0x000000060b187227 */ /* 0x000fe200078e00ff */
[----:B------:R-:W-:Y:S02]  /*2300*/  SHF.R.U32.HI R22, RZ, R7, R22 ;  /* 0x00000007ff167219 */ /* 0x000fe40000011616 */
[-C--:B--2---:R-:W-:Y:S02]  /*2310*/  SHF.R.U32.HI R19, RZ, R18.reuse, R19 ;  /* 0x00000012ff137219 */ /* 0x084fe40000011613 */
[----:B------:R-:W-:Y:S02]  /*2320*/  SHF.R.U32.HI R5, RZ, R18, R5 ;  /* 0x00000012ff057219 */ /* 0x000fe40000011605 */
[----:B------:R-:W-:Y:S02]  /*2330*/  SEL R19, R0, R19, !P0 ;  /* 0x0000001300137207 */ /* 0x000fe40004000000 */
[----:B------:R-:W-:Y:S02]  /*2340*/  SHF.R.U32.HI R24, RZ, R7, R24 ;  /* 0x00000007ff187219 */ /* 0x000fe40000011618 */
[----:B----4-:R-:W-:-:S02]  /*2350*/  ISETP.NE.AND P1, PT, R20, 0x1, PT ;  /* 0x000000011400780c */ /* 0x010fc40003f25270 */
[----:B------:R-:W-:Y:S02]  /*2360*/  SEL R5, R8, R5, !P0 ;  /* 0x0000000508057207 */ /* 0x000fe40004000000 */
[----:B------:R-:W-:Y:S02]  /*2370*/  SEL R21, R9, R22, !P1 ;  /* 0x0000001609157207 */ /* 0x000fe40004800000 */
[----:B------:R-:W-:Y:S01]  /*2380*/  SEL R7, R11, R24, !P1 ;  /* 0x000000180b077207 */ /* 0x000fe20004800000 */
[----:B---3--:R-:W-:-:S04]  /*2390*/  IMAD.HI.U32 R22, R19, R2, RZ ;  /* 0x0000000213167227 */ /* 0x008fc800078e00ff */
[----:B------:R-:W-:Y:S01]  /*23a0*/  IMAD.HI.U32 R6, R21, R2, RZ ;  /* 0x0000000215067227 */ /* 0x000fe200078e00ff */
[----:B------:R-:W-:-:S04]  /*23b0*/  @P3 SHF.R.U32.HI R19, RZ, R3, R22 ;  /* 0x00000003ff133219 */ /* 0x000fc80000011616 */
[----:B------:R-:W-:Y:S01]  /*23c0*/  @P3 SHF.R.U32.HI R21, RZ, R3, R6 ;  /* 0x00000003ff153219 */ /* 0x000fe20000011606 */
[----:B------:R-:W-:-:S04]  /*23d0*/  IMAD R19, R72, R19, RZ ;  /* 0x0000001348137224 */ /* 0x000fc800078e02ff */
[----:B------:R-:W-:Y:S01]  /*23e0*/  IMAD R6, R72, R21, RZ ;  /* 0x0000001548067224 */ /* 0x000fe200078e02ff */
[C---:B------:R-:W-:Y:S02]  /*23f0*/  ISETP.GE.AND P0, PT, R5.reuse, R19, PT ;  /* 0x000000130500720c */ /* 0x040fe40003f06270 */
[----:B------:R-:W-:Y:S02]  /*2400*/  IADD3 R19, PT, PT, -R5, RZ, RZ ;  /* 0x000000ff05137210 */ /* 0x000fe40007ffe1ff */
[----:B------:R-:W-:Y:S01]  /*2410*/  ISETP.GE.OR P0, PT, R7, R6, P0 ;  /* 0x000000060700720c */ /* 0x000fe20000706670 */
[----:B------:R-:W-:-:S04]  /*2420*/  IMAD.HI.U32 R6, R5, R2, RZ ;  /* 0x0000000205067227 */ /* 0x000fc800078e00ff */
[----:B------:R-:W-:Y:S01]  /*2430*/  IMAD R8, R4, R19, R8 ;  /* 0x0000001304087224 */ /* 0x000fe200078e0208 */
[----:B------:R-:W-:-:S04]  /*2440*/  SHF.R.U32.HI R6, RZ, R3, R6 ;  /* 0x00000003ff067219 */ /* 0x000fc80000011606 */
[----:B------:R-:W-:-:S03]  /*2450*/  SEL R6, R5, R6, !P3 ;  /* 0x0000000605067207 */ /* 0x000fc60005800000 */
[----:B------:R-:W-:-:S04]  /*2460*/  @!P0 IMAD.HI.U32 R18, R7, R2, RZ ;  /* 0x0000000207128227 */ /* 0x000fc800078e00ff */
[----:B------:R-:W-:Y:S01]  /*2470*/  IMAD.MOV R2, RZ, RZ, -R6 ;  /* 0x000000ffff027224 */ /* 0x000fe200078e0a06 */
[----:B------:R-:W-:-:S03]  /*2480*/  @!P0 SHF.R.U32.HI R18, RZ, R3, R18 ;  /* 0x00000003ff128219 */ /* 0x000fc60000011612 */
[----:B------:R-:W-:Y:S01]  /*2490*/  IMAD R2, R72, R2, R5 ;  /* 0x0000000248027224 */ /* 0x000fe200078e0205 */
        /* <DEDUP_REMOVED lines=9> */
.L_x_41:
[----:B------:R-:W1:Y:S02]  /*2530*/  LDCU UR5, c[0x0][0xb30] ;  /* 0x00016600ff0577ac */ /* 0x000e640008000800 */
[----:B-1----:R-:W-:-:S09]  /*2540*/  UISETP.NE.AND UP0, UPT, UR5, 0x1, UPT ;  /* 0x000000010500788c */ /* 0x002fd2000bf05270 */
[----:B------:R-:W-:Y:S05]  /*2550*/  BRA.U UP0, `(.L_x_42) ;  /* 0x0000000100407547 */ /* 0x000fea000b800000 */
[----:B------:R-:W1:Y:S08]  /*2560*/  LDC.64 R4, c[0x0][0xb10] ;  /* 0x0002c400ff047b82 */ /* 0x000e700000000a00 */
[----:B------:R-:W2:Y:S08]  /*2570*/  LDC.64 R2, c[0x0][0xb18] ;  /* 0x0002c600ff027b82 */ /* 0x000eb00000000a00 */
[----:B------:R-:W4:Y:S08]  /*2580*/  LDC R6, c[0x0][0xb20] ;  /* 0x0002c800ff067b82 */ /* 0x000f300000000800 */
[----:B------:R-:W3:Y:S01]  /*2590*/  LDC R18, c[0x0][0xb0c] ;  /* 0x0002c300ff127b82 */ /* 0x000ee20000000800 */
[----:B-1----:R-:W-:-:S05]  /*25a0*/  IMAD.HI.U32 R4, R11, R4, RZ ;  /* 0x000000040b047227 */ /* 0x002fca00078e00ff */
[----:B------:R-:W-:Y:S01]  /*25b0*/  SHF.R.U32.HI R4, RZ, R5, R4 ;  /* 0x00000005ff047219 */ /* 0x000fe20000011604 */
[----:B--2---:R-:W-:Y:S01]  /*25c0*/  IMAD.HI.U32 R3, R8, R3, RZ ;  /* 0x0000000308037227 */ /* 0x004fe200078e00ff */
[----:B------:R-:W-:-:S04]  /*25d0*/  ISETP.NE.AND P0, PT, R2, 0x1, PT ;  /* 0x000000010200780c */ /* 0x000fc80003f05270 */
[----:B----4-:R-:W-:-:S04]  /*25e0*/  SHF.R.U32.HI R3, RZ, R6, R3 ;  /* 0x00000006ff037219 */ /* 0x010fc80000011603 */
[----:B------:R-:W-:Y:S02]  /*25f0*/  SEL R3, R8, R3, !P0 ;  /* 0x0000000308037207 */ /* 0x000fe40004000000 */
[----:B---3--:R-:W-:-:S04]  /*2600*/  ISETP.NE.AND P1, PT, R18, 0x1, PT ;  /* 0x000000011200780c */ /* 0x008fc80003f25270 */
[----:B------:R-:W-:-:S05]  /*2610*/  SEL R4, R11, R4, !P1 ;  /* 0x000000040b047207 */ /* 0x000fca0004800000 */
[----:B------:R-:W-:Y:S02]  /*2620*/  IMAD.IADD R5, R3, 0x1, -R4 ;  /* 0x0000000103057824 */ /* 0x000fe400078e0a04 */
[----:B------:R-:W-:Y:S02]  /*2630*/  IMAD.IADD R3, R4, 0x1, -R3 ;  /* 0x0000000104037824 */ /* 0x000fe400078e0a03 */
[----:B------:R-:W-:Y:S02]  /*2640*/  IMAD R11, R5, R18, R11 ;  /* 0x00000012050b7224 */ /* 0x000fe400078e020b */
[----:B------:R-:W-:-:S07]  /*2650*/  IMAD R8, R3, R2, R8 ;  /* 0x0000000203087224 */ /* 0x000fce00078e0208 */
.L_x_42:
[----:B------:R-:W-:Y:S01]  /*2660*/  VIADD R14, R14, 0x1 ;  /* 0x000000010e0e7836 */ /* 0x000fe20000000000 */
[----:B------:R-:W-:Y:S01]  /*2670*/  PLOP3.LUT P1, PT, PT, PT, PT, 0x80, 0x8 ;  /* 0x000000000008781c */ /* 0x000fe20003f2f070 */
[----:B------:R-:W-:Y:S02]  /*2680*/  IMAD.IADD R21, R11, 0x1, R166 ;  /* 0x000000010b157824 */ /* 0x000fe400078e02a6 */
[----:B------:R-:W-:Y:S01]  /*2690*/  IMAD.IADD R20, R8, 0x1, R143 ;  /* 0x0000000108147824 */ /* 0x000fe200078e028f */
[----:B------:R-:W-:-:S04]  /*26a0*/  ISETP.NE.AND P0, PT, R14, 0x2, PT ;  /* 0x000000020e00780c */ /* 0x000fc80003f05270 */
[----:B------:R-:W-:Y:S02]  /*26b0*/  SEL R2, RZ, 0x1, P0 ;  /* 0x00000001ff027807 */ /* 0x000fe40000000000 */
[----:B------:R-:W-:Y:S02]  /*26c0*/  SEL R14, R14, RZ, P0 ;  /* 0x000000ff0e0e7207 */ /* 0x000fe40000000000 */
[----:B------:R-:W-:Y:S01]  /*26d0*/  LOP3.LUT R13, R13, R2, RZ, 0x3c, !PT ;  /* 0x000000020d0d7212 */ /* 0x000fe200078e3cff */
[----:B------:R-:W-:Y:S06]  /*26e0*/  @P2 BRA `(.L_x_43) ;  /* 0xfffffff000582947 */ /* 0x000fec000383ffff */
[----:B------:R-:W-:Y:S01]  /*26f0*/  UIADD3 UR4, UPT, UPT, UR4, 0x68, URZ ;  /* 0x0000006804047890 */ /* 0x000fe2000fffe0ff */
[----:B------:R-:W-:-:S03]  /*2700*/  SHF.L.U32 R3, R15, 0x1f, RZ ;  /* 0x0000001f0f037819 */ /* 0x000fc600000006ff */
[----:B------:R-:W-:-:S09]  /*2710*/  ULEA UR5, UR15, UR4, 0x3 ;  /* 0x000000040f057291 */ /* 0x000fd2000f8e18ff */
[----:B------:R-:W1:Y:S02]  /*2720*/  SYNCS.PHASECHK.TRANS64.TRYWAIT P0, [UR5], R3 ;  /* 0x00000003ff0075a7 */ /* 0x000e640008001105 */
[----:B-1----:R-:W-:Y:S05]  /*2730*/  @!P0 BRA `(.L_x_44) ;  /* 0x00000080002c8947 */ /* 0x002fea0003800000 */
.L_x_151:
[----:B------:R-:W-:-:S04]  /*2740*/  UIADD3 UR6, UPT, UPT, UR15, 0x1, URZ ;  /* 0x000000010f067890 */ /* 0x000fc8000fffe0ff */
[----:B------:R-:W-:-:S04]  /*2750*/  UISETP.NE.AND UP0, UPT, UR6, 0xd, UPT ;  /* 0x0000000d0600788c */ /* 0x000fc8000bf05270 */
[----:B------:R-:W-:Y:S02]  /*2760*/  USEL UR7, URZ, 0x1, UP0 ;  /* 0x00000001ff077887 */ /* 0x000fe40008000000 */
[----:B------:R-:W-:-:S04]  /*2770*/  USEL UR6, UR6, URZ, UP0 ;  /* 0x000000ff06067287 */ /* 0x000fc80008000000 */
[----:B------:R-:W-:Y:S01]  /*2780*/  ULEA UR5, UR6, UR4, 0x3 ;  /* 0x0000000406057291 */ /* 0x000fe2000f8e18ff */
[----:B------:R-:W-:-:S04]  /*2790*/  LOP3.LUT R2, R15, UR7, RZ, 0x3c, !PT ;  /* 0x000000070f027c12 */ /* 0x000fc8000f8e3cff */
[----:B-1----:R-:W-:-:S04]  /*27a0*/  SHF.L.U32 R3, R2, 0x1f, RZ ;  /* 0x0000001f02037819 */ /* 0x002fc800000006ff */
[----:B------:R-:W1:Y:S02]  /*27b0*/  SYNCS.PHASECHK.TRANS64.TRYWAIT P0, [UR5], R3 ;  /* 0x00000003ff0075a7 */ /* 0x000e640008001105 */
[----:B-1----:R-:W-:Y:S05]  /*27c0*/  @!P0 BRA `(.L_x_45) ;  /* 0x0000008000208947 */ /* 0x002fea0003800000 */
.L_x_153:
        /* <DEDUP_REMOVED lines=9> */
.L_x_155:
        /* <DEDUP_REMOVED lines=9> */
.L_x_157:
        /* <DEDUP_REMOVED lines=9> */
.L_x_159:
        /* <DEDUP_REMOVED lines=9> */
.L_x_161:
        /* <DEDUP_REMOVED lines=9> */
.L_x_163:
        /* <DEDUP_REMOVED lines=9> */
.L_x_165:
        /* <DEDUP_REMOVED lines=9> */
.L_x_167:
        /* <DEDUP_REMOVED lines=9> */
.L_x_169:
        /* <DEDUP_REMOVED lines=9> */
.L_x_171:
        /* <DEDUP_REMOVED lines=9> */
.L_x_173:
[----:B------:R-:W-:-:S04]  /*2d70*/  UIADD3 UR6, UPT, UPT, UR6, 0x1, URZ ;  /* 0x0000000106067890 */ /* 0x000fc8000fffe0ff */
[----:B------:R-:W-:-:S04]  /*2d80*/  UISETP.NE.AND UP0, UPT, UR6, 0xd, UPT ;  /* 0x0000000d0600788c */ /* 0x000fc8000bf05270 */
[----:B------:R-:W-:Y:S02]  /*2d90*/  USEL UR5, URZ, 0x1, UP0 ;  /* 0x00000001ff057887 */ /* 0x000fe40008000000 */
[----:B------:R-:W-:-:S04]  /*2da0*/  USEL UR6, UR6, URZ, UP0 ;  /* 0x000000ff06067287 */ /* 0x000fc80008000000 */
[----:B------:R-:W-:Y:S01]  /*2db0*/  ULEA UR6, UR6, UR4, 0x3 ;  /* 0x0000000406067291 */ /* 0x000fe2000f8e18ff */
[----:B-1----:R-:W-:-:S04]  /*2dc0*/  LOP3.LUT R3, R2, UR5, RZ, 0x3c, !PT ;  /* 0x0000000502037c12 */ /* 0x002fc8000f8e3cff */
[----:B------:R-:W-:Y:S01]  /*2dd0*/  SHF.L.U32 R3, R3, 0x1f, RZ ;  /* 0x0000001f03037819 */ /* 0x000fe200000006ff */
[----:B---3--:R-:W-:-:S07]  /*2de0*/  IMAD.U32 R0, RZ, RZ, UR6 ;  /* 0x00000006ff007e24 */ /* 0x008fce000f8e00ff */
.L_x_56:
[----:B-1----:R1:W2:Y:S02]  /*2df0*/  SYNCS.PHASECHK.TRANS64.TRYWAIT P0, [R0+URZ], R3 ;  /* 0x00000003000075a7 */ /* 0x0022a400080011ff */
[----:B--2---:R-:W-:Y:S05]  /*2e00*/  @!P0 NANOSLEEP.SYNCS 0x989680 ;  /* 0x009896800000895d */ /* 0x004fea0003900000 */
[----:B------:R-:W2:Y:S02]  /*2e10*/  @!P0 SYNCS.PHASECHK.TRANS64 P0, [R0+URZ], R3 ;  /* 0x00000003000085a7 */ /* 0x000ea400080010ff */
[----:B--2---:R-:W-:Y:S05]  /*2e20*/  @P0 EXIT ;  /* 0x000000000000094d */ /* 0x004fea0003800000 */
[----:B------:R-:W-:Y:S05]  /*2e30*/  BRA `(.L_x_56) ;  /* 0xfffffffc00ec7947 */ /* 0x000fea000383ffff */
.L_x_23:
[----:B------:R-:W-:-:S04]  /*2e40*/  UISETP.NE.AND UP1, UPT, UR37, URZ, UPT ;  /* 0x000000ff2500728c */ /* 0x000fc8000bf25270 */
[----:B------:R-:W-:-:S09]  /*2e50*/  UISETP.NE.OR UP1, UPT, UR10, 0x1, UP1 ;  /* 0x000000010a00788c */ /* 0x000fd20008f25670 */
[----:B------:R-:W-:Y:S05]  /*2e60*/  BRA.U UP1, `(.L_x_57) ;  /* 0x00000005014c7547 */ /* 0x000fea000b800000 */
[----:B------:R-:W-:Y:S01]  /*2e70*/  HFMA2 R11, -RZ, RZ, 0, 0 ;  /* 0x00000000ff0b7431 */ /* 0x000fe200000001ff */
[----:B------:R-:W-:Y:S01]  /*2e80*/  ISETP.GE.U32.AND P2, PT, R10, 0x2, PT ;  /* 0x000000020a00780c */ /* 0x000fe20003f46070 */
[----:B------:R-:W-:Y:S01]  /*2e90*/  IMAD.MOV.U32 R12, RZ, RZ, 0x1 ;  /* 0x00000001ff0c7424 */ /* 0x000fe200078e00ff */
[----:B------:R-:W-:Y:S01]  /*2ea0*/  CS2R R8, SRZ ;  /* 0x0000000000087805 */ /* 0x000fe2000001ff00 */
[----:B------:R-:W-:Y:S01]  /*2eb0*/  IMAD.MOV.U32 R3, RZ, RZ, RZ ;  /* 0x000000ffff037224 */ /* 0x000fe200078e00ff */
[----:B------:R-:W-:Y:S01]  /*2ec0*/  UMOV UR4, 0x400 ;  /* 0x0000040000047882 */ /* 0x000fe20000000000 */
[----:B------:R-:W-:Y:S01]  /*2ed0*/  UMOV UR6, URZ ;  /* 0x000000ff00067c82 */ /* 0x000fe20008000000 */
[----:B------:R-:W-:-:S12]  /*2ee0*/  ULEA UR37, UR37, UR4, 0x18 ;  /* 0x0000000425257291 */ /* 0x000fd8000f8ec0ff */
.L_x_61:
[----:B------:R-:W-:Y:S02]  /*2ef0*/  LEA R0, R3, UR37, 0x3 ;  /* 0x0000002503007c11 */ /* 0x000fe4000f8e18ff */
[----:B------:R-:W-:-:S03]  /*2f00*/  SHF.L.U32 R5, R8, 0x1f, RZ ;  /* 0x0000001f08057819 */ /* 0x000fc600000006ff */
[----:B------:R-:W-:Y:S01]  /*2f10*/  VIADD R4, R0, 0x160 ;  /* 0x0000016000047836 */ /* 0x000fe20000000000 */
[----:B------:R-:W1:Y:S02]  /*2f20*/  SYNCS.PHASECHK.TRANS64.TRYWAIT P0, [R0+URZ+0x150], R5 ;  /* 0x00015005000075a7 */ /* 0x000e6400080011ff */
[----:B-1----:R-:W-:Y:S05]  /*2f30*/  @!P0 BRA `(.L_x_58) ;  /* 0x0000007c004c8947 */ /* 0x002fea0003800000 */
.L_x_174:
[----:B------:R-:W-:Y:S01]  /*2f40*/  ULEA UR5, UR6, UR37, 0x3 ;  /* 0x0000002506057291 */ /* 0x000fe2000f8e18ff */
[----:B------:R-:W-:Y:S01]  /*2f50*/  PRMT R4, RZ, 0x654, R4 ;  /* 0x00000654ff047816 */ /* 0x000fe20000000004 */
[----:B-1----:R-:W-:Y:S01]  /*2f60*/  @!P2 IMAD.MOV.U32 R5, RZ, RZ, 0x10 ;  /* 0x00000010ff05a424 */ /* 0x002fe200078e00ff */
[----:B------:R-:W-:Y:S01]  /*2f70*/  SHF.L.U32 R7, R12, 0x1f, RZ ;  /* 0x0000001f0c077819 */ /* 0x000fe200000006ff */
[----:B------:R-:W-:Y:S01]  /*2f80*/  UIADD3 UR4, UPT, UPT, UR5, 0x110, URZ ;  /* 0x0000011005047890 */ /* 0x000fe2000fffe0ff */
[----:B------:R1:W-:Y:S05]  /*2f90*/  SYNCS.ARRIVE.TRANS64.RED.A1T0 RZ, [R4+URZ], RZ ;  /* 0x000000ff04ff79a7 */ /* 0x0003ea00081004ff */
[----:B------:R-:W-:Y:S01]  /*2fa0*/  IMAD.U32 R13, RZ, RZ, UR4 ;  /* 0x00000004ff0d7e24 */ /* 0x000fe2000f8e00ff */
[----:B------:R-:W2:Y:S04]  /*2fb0*/  SYNCS.PHASECHK.TRANS64.TRYWAIT P0, [UR5+0x120], R7 ;  /* 0x00012007ff0075a7 */ /* 0x000ea80008001105 */
[----:B------:R-:W-:Y:S01]  /*2fc0*/  PRMT R13, R10, 0x654, R13 ;  /* 0x000006540a0d7816 */ /* 0x000fe2000000000d */
[----:B-12---:R-:W-:Y:S06]  /*2fd0*/  @!P0 BRA `(.L_x_59) ;  /* 0x0000007c00388947 */ /* 0x006fec0003800000 */
.L_x_176:
[----:B------:R-:W-:Y:S01]  /*2fe0*/  ULEA UR4, UR6, UR37, 0x4 ;  /* 0x0000002506047291 */ /* 0x000fe2000f8e20ff */
[----:B------:R-:W-:Y:S01]  /*2ff0*/  SEL R2, R13, R2, !P2 ;  /* 0x000000020d027207 */ /* 0x000fe20005000000 */
[----:B------:R-:W-:Y:S01]  /*3000*/  UIADD3 UR5, UPT, UPT, UR5, 0x110, URZ ;  /* 0x0000011005057890 */ /* 0x000fe2000fffe0ff */
[----:B-1----:R-:W-:Y:S01]  /*3010*/  LEA R0, R11, UR37, 0x3 ;  /* 0x000000250b007c11 */ /* 0x002fe2000f8e18ff */
[----:B------:R-:W-:Y:S01]  /*3020*/  UIADD3 UR4, UPT, UPT, UR4, 0x180, URZ ;  /* 0x0000018004047890 */ /* 0x000fe2000fffe0ff */
[----:B------:R1:W-:Y:S01]  /*3030*/  @!P2 SYNCS.ARRIVE.TRANS64.RED RZ, [R2+URZ], R5 ;  /* 0x0000000502ffa9a7 */ /* 0x0003e200080004ff */
[----:B------:R-:W-:Y:S01]  /*3040*/  UIADD3 UR6, UPT, UPT, UR6, 0x1, URZ ;  /* 0x0000000106067890 */ /* 0x000fe2000fffe0ff */
[----:B------:R-:W-:-:S03]  /*3050*/  VIADD R3, R3, 0x1 ;  /* 0x0000000103037836 */ /* 0x000fc60000000000 */
[----:B------:R-:W-:Y:S02]  /*3060*/  UISETP.NE.AND UP0, UPT, UR6, 0x2, UPT ;  /* 0x000000020600788c */ /* 0x000fe4000bf05270 */
[----:B------:R-:W-:Y:S01]  /*3070*/  ISETP.NE.AND P0, PT, R3, 0x2, PT ;  /* 0x000000020300780c */ /* 0x000fe20003f05270 */
[----:B------:R-:W-:Y:S06]  /*3080*/  UGETNEXTWORKID.BROADCAST [UR4], [UR5] ;  /* 0x00000000040073ca */ /* 0x000fec0008000100 */
[----:B------:R-:W-:Y:S02]  /*3090*/  USEL UR4, URZ, 0x1, UP0 ;  /* 0x00000001ff047887 */ /* 0x000fe40008000000 */
[----:B------:R-:W-:-:S04]  /*30a0*/  USEL UR6, UR6, URZ, UP0 ;  /* 0x000000ff06067287 */ /* 0x000fc80008000000 */
[----:B------:R-:W-:Y:S02]  /*30b0*/  LOP3.LUT R12, R12, UR4, RZ, 0x3c, !PT ;  /* 0x000000040c0c7c12 */ /* 0x000fe4000f8e3cff */
[----:B-1----:R-:W-:-:S04]  /*30c0*/  SHF.L.U32 R5, R9, 0x1f, RZ ;  /* 0x0000001f09057819 */ /* 0x002fc800000006ff */
[----:B------:R-:W1:Y:S02]  /*30d0*/  SYNCS.PHASECHK.TRANS64.TRYWAIT P1, [R0+URZ+0x110], R5 ;  /* 0x00011005000075a7 */ /* 0x000e6400080211ff */
[----:B-1----:R-:W-:Y:S05]  /*30e0*/  @!P1 BRA `(.L_x_60) ;  /* 0x0000007c000c9947 */ /* 0x002fea0003800000 */
.L_x_177:
[----:B------:R-:W-:Y:S01]  /*30f0*/  LEA R4, R11, UR37, 0x4 ;  /* 0x000000250b047c11 */ /* 0x000fe2000f8e20ff */
[----:B-1----:R-:W-:Y:S01]  /*3100*/  VIADD R0, R0, 0x120 ;  /* 0x0000012000007836 */ /* 0x002fe20000000000 */
[----:B------:R-:W-:Y:S01]  /*3110*/  SEL R3, R3, RZ, P0 ;  /* 0x000000ff03037207 */ /* 0x000fe20000000000 */
[----:B------:R-:W-:-:S03]  /*3120*/  VIADD R11, R11, 0x1 ;  /* 0x000000010b0b7836 */ /* 0x000fc60000000000 */
[----:B------:R-:W1:Y:S01]  /*3130*/  LDS.128 R4, [R4+0x180] ;  /* 0x0001800004047984 */ /* 0x000e620000000c00 */
[----:B------:R-:W-:Y:S02]  /*3140*/  PRMT R0, RZ, 0x654, R0 ;  /* 0x00000654ff007816 */ /* 0x000fe40000000000 */
[C---:B------:R-:W-:Y:S01]  /*3150*/  ISETP.NE.AND P1, PT, R11.reuse, 0x2, PT ;  /* 0x000000020b00780c */ /* 0x040fe20003f25270 */
[----:B------:R-:W-:Y:S01]  /*3160*/  @!PT LDS RZ, [RZ] ;  /* 0x00000000fffff984 */ /* 0x000fe20000000800 */
[----:B------:R-:W-:Y:S01]  /*3170*/  @!PT LDS RZ, [RZ] ;  /* 0x00000000fffff984 */ /* 0x000fe20000000800 */
[----:B------:R-:W-:Y:S01]  /*3180*/  @!PT LDS RZ, [RZ] ;  /* 0x00000000fffff984 */ /* 0x000fe20000000800 */
[----:B------:R-:W-:Y:S01]  /*3190*/  @!PT LDS RZ, [RZ] ;  /* 0x00000000fffff984 */ /* 0x000fe20000000800 */
[----:B------:R2:W-:Y:S06]  /*31a0*/  MEMBAR.ALL.CTA ;  /* 0x0000000000007992 */ /* 0x0005ec0000008000 */
[----:B--2---:R-:W2:Y:S01]  /*31b0*/  FENCE.VIEW.ASYNC.S ;  /* 0x00000000000073c6 */ /* 0x004ea20000000000 */
[----:B------:R-:W-:Y:S01]  /*31c0*/  SEL R11, R11, RZ, P1 ;  /* 0x000000ff0b0b7207 */ /* 0x000fe20000800000 */
[----:B--2---:R2:W-:Y:S01]  /*31d0*/  SYNCS.ARRIVE.TRANS64.RED.A1T0 RZ, [R0+URZ], RZ ;  /* 0x000000ff00ff79a7 */ /* 0x0045e200081004ff */
[----:B-1----:R-:W-:-:S02]  /*31e0*/  LOP3.LUT P3, RZ, R6, 0x1, RZ, 0xc0, !PT ;  /* 0x0000000106ff7812 */ /* 0x002fc4000786c0ff */
[----:B------:R-:W-:-:S04]  /*31f0*/  SEL R5, RZ, 0x1, P0 ;  /* 0x00000001ff057807 */ /* 0x000fc80000000000 */
[----:B------:R-:W-:Y:S02]  /*3200*/  LOP3.LUT R8, R8, R5, RZ, 0x3c, !PT ;  /* 0x0000000508087212 */ /* 0x000fe400078e3cff */
[----:B--2---:R-:W-:-:S04]  /*3210*/  SEL R0, RZ, 0x1, P1 ;  /* 0x00000001ff007807 */ /* 0x004fc80000800000 */
[----:B------:R-:W-:Y:S01]  /*3220*/  LOP3.LUT R9, R9, R0, RZ, 0x3c, !PT ;  /* 0x0000000009097212 */ /* 0x000fe200078e3cff */
[----:B------:R-:W-:Y:S06]  /*3230*/  @P3 BRA `(.L_x_61) ;  /* 0xfffffffc002c3947 */ /* 0x000fec000383ffff */
[----:B------:R-:W-:Y:S01]  /*3240*/  ULEA UR5, UR6, UR37, 0x3 ;  /* 0x0000002506057291 */ /* 0x000fe2000f8e18ff */
[----:B------:R-:W-:-:S08]  /*3250*/  SHF.L.U32 R3, R12, 0x1f, RZ ;  /* 0x0000001f0c037819 */ /* 0x000fd000000006ff */
[----:B------:R-:W1:Y:S02]  /*3260*/  SYNCS.PHASECHK.TRANS64 P0, [UR5+0x120], R3 ;  /* 0x00012003ff0075a7 */ /* 0x000e640008001005 */
[----:B-1----:R-:W-:Y:S05]  /*3270*/  @P0 BRA `(.L_x_62) ;  /* 0x0000000000080947 */ /* 0x002fea0003800000 */
[----:B------:R-:W1:Y:S02]  /*3280*/  SYNCS.PHASECHK.TRANS64.TRYWAIT P0, [UR5+0x120], R3 ;  /* 0x00012003ff0075a7 */ /* 0x000e640008001105 */
[----:B-1----:R-:W-:Y:S05]  /*3290*/  @!P0 BRA `(.L_x_63) ;  /* 0x0000007800b48947 */ /* 0x002fea0003800000 */
.L_x_62:
[----:B------:R-:W-:-:S04]  /*32a0*/  UIADD3 UR4, UPT, UPT, UR6, 0x1, URZ ;  /* 0x0000000106047890 */ /* 0x000fc8000fffe0ff */
[----:B------:R-:W-:-:S04]  /*32b0*/  UISETP.NE.AND UP0, UPT, UR4, 0x2, UPT ;  /* 0x000000020400788c */ /* 0x000fc8000bf05270 */
[----:B------:R-:W-:Y:S02]  /*32c0*/  USEL UR7, URZ, 0x1, UP0 ;  /* 0x00000001ff077887 */ /* 0x000fe40008000000 */
[----:B------:R-:W-:-:S04]  /*32d0*/  USEL UR4, UR4, URZ, UP0 ;  /* 0x000000ff04047287 */ /* 0x000fc80008000000 */
[----:B------:R-:W-:Y:S01]  /*32e0*/  ULEA UR4, UR4, UR37, 0x3 ;  /* 0x0000002504047291 */ /* 0x000fe2000f8e18ff */
[----:B-1----:R-:W-:-:S04]  /*32f0*/  LOP3.LUT R3, R12, UR7, RZ, 0x3c, !PT ;  /* 0x000000070c037c12 */ /* 0x002fc8000f8e3cff */
[----:B------:R-:W-:-:S04]  /*3300*/  SHF.L.U32 R0, R3, 0x1f, RZ ;  /* 0x0000001f03007819 */ /* 0x000fc800000006ff */
[----:B------:R-:W1:Y:S02]  /*3310*/  SYNCS.PHASECHK.TRANS64 P0, [UR4+0x120], R0 ;  /* 0x00012000ff0075a7 */ /* 0x000e640008001004 */
[----:B-1----:R-:W-:Y:S05]  /*3320*/  @P0 EXIT ;  /* 0x000000000000094d */ /* 0x002fea0003800000 */
[----:B------:R-:W-:Y:S02]  /*3330*/  SHF.L.U32 R3, R3, 0x1f, RZ ;  /* 0x0000001f03037819 */ /* 0x000fe400000006ff */
[----:B------:R-:W-:-:S07]  /*3340*/  MOV R0, UR4 ;  /* 0x0000000400007c02 */ /* 0x000fce0008000f00 */
.L_x_64:
[----:B-1----:R1:W2:Y:S02]  /*3350*/  SYNCS.PHASECHK.TRANS64.TRYWAIT P0, [R0+URZ+0x120], R3 ;  /* 0x00012003000075a7 */ /* 0x0022a400080011ff */
[----:B--2---:R-:W-:Y:S05]  /*3360*/  @!P0 NANOSLEEP.SYNCS 0x989680 ;  /* 0x009896800000895d */ /* 0x004fea0003900000 */
[----:B------:R-:W2:Y:S02]  /*3370*/  @!P0 SYNCS.PHASECHK.TRANS64 P0, [R0+URZ+0x120], R3 ;  /* 0x00012003000085a7 */ /* 0x000ea400080010ff */
[----:B--2---:R-:W-:Y:S05]  /*3380*/  @P0 EXIT ;  /* 0x000000000000094d */ /* 0x004fea0003800000 */
[----:B------:R-:W-:Y:S05]  /*3390*/  BRA `(.L_x_64) ;  /* 0xfffffffc00ec7947 */ /* 0x000fea000383ffff */
.L_x_57:
[----:B------:R-:W-:Y:S05]  /*33a0*/  BRA.U UP4, `(.L_x_65) ;  /* 0x0000001104587547 */ /* 0x000fea000b800000 */
[----:B------:R-:W-:Y:S01]  /*33b0*/  UMOV UR4, 0x40 ;  /* 0x0000004000047882 */ /* 0x000fe20000000000 */
[----:B------:R-:W-:Y:S01]  /*33c0*/  NOP ;  /* 0x0000000000007918 */ /* 0x000fe20000000000 */
[----:B------:R-:W-:Y:S01]  /*33d0*/  ULEA UR4, UR37, UR4, 0x18 ;  /* 0x0000000425047291 */ /* 0x000fe2000f8ec0ff */
[----:B------:R-:W-:Y:S02]  /*33e0*/  UMOV UR5, 0x400 ;  /* 0x0000040000057882 */ /* 0x000fe40000000000 */
[----:B------:R-:W-:-:S06]  /*33f0*/  ULEA UR37, UR37, UR5, 0x18 ;  /* 0x0000000525257291 */ /* 0x000fcc000f8ec0ff */
[----:B------:R-:W1:Y:S02]  /*3400*/  LDS.U8 R2, [UR4+0x1c] ;  /* 0x00001c04ff027984 */ /* 0x000e640008000000 */
[----:B-1----:R-:W-:-:S13]  /*3410*/  ISETP.NE.AND P0, PT, R2, RZ, PT ;  /* 0x000000ff0200720c */ /* 0x002fda0003f05270 */
[----:B------:R-:W-:Y:S05]  /*3420*/  @P0 BRA `(.L_x_66) ;  /* 0x0000000400080947 */ /* 0x000fea0003800000 */
[----:B------:R-:W-:Y:S02]  /*3430*/  UISETP.NE.U32.AND UP0, UPT, UR9, 0x1, UPT ;  /* 0x000000010900788c */ /* 0x000fe4000bf05070 */
[----:B------:R-:W-:-:S07]  /*3440*/  UIADD3 UR6, UPT, UPT, UR4, 0x8, URZ ;  /* 0x0000000804067890 */ /* 0x000fce000fffe0ff */
[----:B------:R-:W-:Y:S05]  /*3450*/  BRA.U !UP0, `(.L_x_67) ;  /* 0x00000001089c7547 */ /* 0x000fea000b800000 */
[----:B------:R-:W-:Y:S01]  /*3460*/  ELECT P0, URZ, PT ;  /* 0x0000000000ff782f */ /* 0x000fe20003800000 */
[----:B------:R-:W-:-:S12]  /*3470*/  BSSY B0, `(.L_x_67) ;  /* 0x0000025000007945 */ /* 0x000fd80003800000 */
[----:B------:R-:W-:Y:S05]  /*3480*/  @!P0 BRA `(.L_x_68) ;  /* 0x00000000008c8947 */ /* 0x000fea0003800000 */
[----:B------:R-:W-:-:S05]  /*3490*/  UMOV UR5, 0x10 ;  /* 0x0000001000057882 */ /* 0x000fca0000000000 */
[----:B------:R-:W-:Y:S04]  /*34a0*/  DEPBAR.LE SB1, 0x36 ;  /* 0x00009d800000791a */ /* 0x000fe80000000000 */
[----:B------:R-:W1:Y:S02]  /*34b0*/  UTCATOMSWS.2CTA.FIND_AND_SET.ALIGN UP1, UR5, UR5 ;  /* 0x00000005000575e3 */ /* 0x000e640008220800 */
[----:B-1----:R-:W-:Y:S01]  /*34c0*/  MOV R11, UR5 ;  /* 0x00000005000b7c02 */ /* 0x002fe20008000f00 */
[----:B------:R-:W-:Y:S06]  /*34d0*/  BRA.U UP1, `(.L_x_69) ;  /* 0x0000000101187547 */ /* 0x000fec000b800000 */
.L_x_70:
[----:B------:R-:W-:Y:S05]  /*34e0*/  NANOSLEEP 0x64 ;  /* 0x000000640000795d */ /* 0x000fea0003800000 */
[----:B------:R-:W-:-:S05]  /*34f0*/  UMOV UR5, 0x10 ;  /* 0x0000001000057882 */ /* 0x000fca0000000000 */
[----:B------:R-:W-:Y:S04]  /*3500*/  DEPBAR.LE SB1, 0x36 ;  /* 0x00009d800000791a */ /* 0x000fe80000000000 */
[----:B------:R-:W1:Y:S02]  /*3510*/  UTCATOMSWS.2CTA.FIND_AND_SET.ALIGN UP1, UR5, UR5 ;  /* 0x00000005000575e3 */ /* 0x000e640008220800 */
[----:B-1----:R-:W-:Y:S01]  /*3520*/  MOV R11, UR5 ;  /* 0x00000005000b7c02 */ /* 0x002fe20008000f00 */
[----:B------:R-:W-:Y:S05]  /*3530*/  BRA.U !UP1, `(.L_x_70) ;  /* 0xfffffffd09e87547 */ /* 0x000fea000b83ffff */
.L_x_69:
[----:B------:R-:W1:Y:S01]  /*3540*/  LDS R5, [UR4+0x10] ;  /* 0x00001004ff057984 */ /* 0x000e620008000800 */
[----:B------:R-:W-:Y:S01]  /*3550*/  IMAD.U32 R3, RZ, RZ, UR37 ;  /* 0x00000025ff037e24 */ /* 0x000fe2000f8e00ff */
[----:B------:R-:W-:-:S03]  /*3560*/  MOV R2, UR8 ;  /* 0x0000000800027c02 */ /* 0x000fc60008000f00 */
[----:B------:R-:W-:Y:S01]  /*3570*/  VIADD R3, R3, 0x1a0 ;  /* 0x000001a003037836 */ /* 0x000fe20000000000 */
[----:B-1----:R-:W-:-:S04]  /*3580*/  SHF.L.U32 R5, R5, 0x1f, RZ ;  /* 0x0000001f05057819 */ /* 0x002fc800000006ff */
[----:B------:R-:W1:Y:S02]  /*3590*/  SYNCS.PHASECHK.TRANS64.TRYWAIT P0, [UR4+0x8], R5 ;  /* 0x00000805ff0075a7 */ /* 0x000e640008001104 */
[----:B-1----:R-:W-:Y:S05]  /*35a0*/  @P0 BRA `(.L_x_71) ;  /* 0x0000000000080947 */ /* 0x002fea0003800000 */
[----:B------:R-:W1:Y:S02]  /*35b0*/  SYNCS.PHASECHK.TRANS64.TRYWAIT P0, [UR4+0x8], R5 ;  /* 0x00000805ff0075a7 */ /* 0x000e640008001104 */
[----:B-1----:R-:W-:Y:S05]  /*35c0*/  @!P0 BRA `(.L_x_72) ;  /* 0x0000007800008947 */ /* 0x002fea0003800000 */
.L_x_71:
[----:B-1----:R-:W-:Y:S01]  /*35d0*/  HFMA2 R4, -RZ, RZ, 0, 5.9604644775390625e-08 ;  /* 0x00000001ff047431 */ /* 0x002fe200000001ff */
[----:B------:R-:W-:Y:S01]  /*35e0*/  UPRMT UR5, UR8, 0x654, UR6 ;  /* 0x0000065408057896 */ /* 0x000fe20008000006 */
[----:B------:R-:W-:Y:S01]  /*35f0*/  IMAD.MOV.U32 R6, RZ, RZ, 0xffff ;  /* 0x0000ffffff067424 */ /* 0x000fe200078e00ff */
[----:B------:R-:W-:Y:S01]  /*3600*/  PRMT R2, R2, 0x654, R3 ;  /* 0x0000065402027816 */ /* 0x000fe20000000003 */
[----:B------:R-:W-:Y:S02]  /*3610*/  IMAD.MOV.U32 R5, RZ, RZ, 0x4 ;  /* 0x00000004ff057424 */ /* 0x000fe400078e00ff */
[----:B------:R-:W-:Y:S01]  /*3620*/  IMAD.SHL.U32 R9, R11, 0x20, RZ ;  /* 0x000000200b097824 */ /* 0x000fe200078e00ff */
[----:B------:R-:W-:Y:S02]  /*3630*/  MOV R3, UR5 ;  /* 0x0000000500037c02 */ /* 0x000fe40008000f00 */
[-C--:B------:R-:W-:Y:S01]  /*3640*/  SHF.L.U32 R7, R6, R11.reuse, RZ ;  /* 0x0000000b06077219 */ /* 0x080fe200000006ff */
[----:B------:R1:W-:Y:S01]  /*3650*/  SYNCS.ARRIVE.TRANS64.RED RZ, [UR5], R5 ;  /* 0x00000005ffff79a7 */ /* 0x0003e20008000405 */
[----:B------:R-:W-:Y:S01]  /*3660*/  SHF.L.U32 R6, R4, R11, RZ ;  /* 0x0000000b04067219 */ /* 0x000fe200000006ff */
[----:B------:R1:W-:Y:S04]  /*3670*/  STS [UR37+0x1a0], R9 ;  /* 0x0001a009ff007988 */ /* 0x0003e80008000825 */
[----:B------:R1:W-:Y:S04]  /*3680*/  STAS [R2.64], R11 ;  /* 0x0000000b02007dbd */ /* 0x0003e8000c0008ff */
[----:B------:R1:W-:Y:S04]  /*3690*/  ATOMS.OR RZ, [UR4+0x14], R7 ;  /* 0x00001407ffff798c */ /* 0x0003e8000b000004 */
[----:B------:R1:W-:Y:S04]  /*36a0*/  ATOMS.OR RZ, [UR4+0x18], R6 ;  /* 0x00001806ffff798c */ /* 0x0003e8000b000004 */
[----:B------:R1:W-:Y:S02]  /*36b0*/  ATOMS.XOR RZ, [UR4+0x10], R4 ;  /* 0x00001004ffff798c */ /* 0x0003e4000b800004 */
.L_x_68:
[----:B------:R-:W-:Y:S05]  /*36c0*/  BSYNC B0 ;  /* 0x0000000000007941 */ /* 0x000fea0003800000 */
.L_x_67:
[----:B------:R-:W-:Y:S05]  /*36d0*/  BRA.U UP0, `(.L_x_73) ;  /* 0x00000001006c7547 */ /* 0x000fea000b800000 */
[----:B------:R-:W-:-:S03]  /*36e0*/  UMOV UR5, 0xffffffff ;  /* 0xffffffff00057882 */ /* 0x000fc60000000000 */
[----:B------:R-:W-:Y:S05]  /*36f0*/  BRA.DIV UR5, `(.L_x_74) ;  /* 0x0000007605cc7947 */ /* 0x000fea000b800000 */
[----:B------:R-:W-:-:S13]  /*3700*/  ELECT P6, URZ, PT ;  /* 0x0000000000ff782f */ /* 0x000fda00038c0000 */
.L_x_181:
[----:B------:R-:W-:Y:S05]  /*3710*/  @!P6 BRA `(.L_x_73) ;  /* 0x00000000005ce947 */ /* 0x000fea0003800000 */
[----:B-1----:R-:W1:Y:S02]  /*3720*/  LDS R3, [UR4+0x10] ;  /* 0x00001004ff037984 */ /* 0x002e640008000800 */
[----:B-1----:R-:W-:-:S04]  /*3730*/  SHF.L.U32 R3, R3, 0x1f, RZ ;  /* 0x0000001f03037819 */ /* 0x002fc800000006ff */
[----:B------:R-:W1:Y:S02]  /*3740*/  SYNCS.PHASECHK.TRANS64.TRYWAIT P0, [UR4+0x8], R3 ;  /* 0x00000803ff0075a7 */ /* 0x000e640008001104 */
[----:B-1----:R-:W-:Y:S05]  /*3750*/  @P0 BRA `(.L_x_75) ;  /* 0x0000000000080947 */ /* 0x002fea0003800000 */
[----:B------:R-:W1:Y:S02]  /*3760*/  SYNCS.PHASECHK.TRANS64.TRYWAIT P0, [UR4+0x8], R3 ;  /* 0x00000803ff0075a7 */ /* 0x000e640008001104 */
[----:B-1----:R-:W-:Y:S05]  /*3770*/  @!P0 BRA `(.L_x_76) ;  /* 0x0000007400cc8947 */ /* 0x002fea0003800000 */
.L_x_75:
[----:B------:R-:W2:Y:S01]  /*3780*/  LDS R5, [UR37+0x1a0] ;  /* 0x0001a025ff057984 */ /* 0x000ea20008000800 */
[----:B-1----:R-:W-:Y:S02]  /*3790*/  HFMA2 R2, -RZ, RZ, 0, 5.9604644775390625e-08 ;  /* 0x00000001ff027431 */ /* 0x002fe400000001ff */
[----:B------:R-:W-:Y:S01]  /*37a0*/  IMAD.MOV.U32 R3, RZ, RZ, 0xffff ;  /* 0x0000ffffff037424 */ /* 0x000fe200078e00ff */
[----:B------:R-:W-:Y:S01]  /*37b0*/  UPRMT UR5, UR8, 0x654, UR6 ;  /* 0x0000065408057896 */ /* 0x000fe20008000006 */
[----:B--2---:R-:W-:-:S03]  /*37c0*/  IMAD.SHL.U32 R4, R5, 0x20, RZ ;  /* 0x0000002005047824 */ /* 0x004fc600078e00ff */
[-C--:B------:R-:W-:Y:S02]  /*37d0*/  SHF.L.U32 R3, R3, R5.reuse, RZ ;  /* 0x0000000503037219 */ /* 0x080fe400000006ff */
[----:B------:R-:W-:Y:S01]  /*37e0*/  SHF.L.U32 R5, R2, R5, RZ ;  /* 0x0000000502057219 */ /* 0x000fe200000006ff */
[----:B------:R2:W-:Y:S04]  /*37f0*/  STS [UR37+0x1a0], R4 ;  /* 0x0001a004ff007988 */ /* 0x0005e80008000825 */
[----:B------:R2:W-:Y:S04]  /*3800*/  ATOMS.OR RZ, [UR4+0x14], R3 ;  /* 0x00001403ffff798c */ /* 0x0005e8000b000004 */
[----:B------:R2:W-:Y:S01]  /*3810*/  ATOMS.OR RZ, [UR4+0x18], R5 ;  /* 0x00001805ffff798c */ /* 0x0005e2000b000004 */
[----:B------:R-:W-:Y:S03]  /*3820*/  SYNCS.ARRIVE.TRANS64.RED.A1T0 RZ, [UR5], RZ ;  /* 0x000000ffffff79a7 */ /* 0x000fe60008100405 */
[----:B------:R2:W-:Y:S01]  /*3830*/  ATOMS.XOR RZ, [UR4+0x10], R2 ;  /* 0x00001002ffff798c */ /* 0x0005e2000b800004 */
[----:B------:R-:W-:Y:S05]  /*3840*/  BRA `(.L_x_73) ;  /* 0x0000000000107947 */ /* 0x000fea0003800000 */
.L_x_66:
[----:B------:R-:W-:-:S05]  /*3850*/  MOV R2, 0xffffffff ;  /* 0xffffffff00027802 */ /* 0x000fca0000000f00 */
[----:B------:R1:W-:Y:S02]  /*3860*/  STS [UR37+0x1a0], R2 ;  /* 0x0001a002ff007988 */ /* 0x0003e40008000825 */
[----:B-1----:R-:W-:Y:S02]  /*3870*/  MOV R2, 0x3890 ;  /* 0x0000389000027802 */ /* 0x002fe40000000f00 */
[----:B-----5:R-:W-:Y:S05]  /*3880*/  CALL.REL.NOINC `($__internal_1_$__cuda_sm10x_tcgen05_guardrail_trap_phase_invalid_during_alloc) ;  /* 0x0000007c00287944 */ /* 0x020fea0003c00000 */
.L_x_73:
[----:B------:R-:W-:Y:S05]  /*3890*/  WARPSYNC.ALL ;  /* 0x0000000000007948 */ /* 0x000fea0003800000 */
[----:B------:R-:W3:Y:S01]  /*38a0*/  S2UR UR11, SR_CgaCtaId ;  /* 0x00000000000b79c3 */ /* 0x000ee20000008800 */
[----:B------:R-:W-:Y:S01]  /*38b0*/  UMOV UR4, 0x400 ;  /* 0x0000040000047882 */ /* 0x000fe20000000000 */
[----:B------:R-:W-:-:S06]  /*38c0*/  NOP ;  /* 0x0000000000007918 */ /* 0x000fcc0000000000 */
[----:B------:R-:W-:Y:S06]  /*38d0*/  BAR.ARV 0x6, 0xa0 ;  /* 0x0182800000007b1d */ /* 0x000fec0000002000 */
[----:B------:R-:W4:Y:S01]  /*38e0*/  LDCU UR5, c[0x0][0x38c] ;  /* 0x00007180ff0577ac */ /* 0x000f220008000800 */
[----:B------:R-:W-:Y:S01]  /*38f0*/  LOP3.LUT R0, R0, 0xffff, RZ, 0xc0, !PT ;  /* 0x0000ffff00007812 */ /* 0x000fe200078ec0ff */
[----:B-1----:R-:W-:Y:S01]  /*3900*/  IMAD.MOV.U32 R9, RZ, RZ, 0x1 ;  /* 0x00000001ff097424 */ /* 0x002fe200078e00ff */
[----:B------:R-:W-:Y:S01]  /*3910*/  LOP3.LUT R8, R8, 0xffff, RZ, 0xc0, !PT ;  /* 0x0000ffff08087812 */ /* 0x000fe200078ec0ff */
[----:B------:R-:W-:Y:S01]  /*3920*/  UMOV UR17, URZ ;  /* 0x000000ff00117c82 */ /* 0x000fe20008000000 */
[----:B------:R-:W-:Y:S01]  /*3930*/  R2UR UR12, R0 ;  /* 0x00000000000c72ca */ /* 0x000fe200000e0000 */
[----:B------:R-:W-:Y:S01]  /*3940*/  UMOV UR16, URZ ;  /* 0x000000ff00107c82 */ /* 0x000fe20008000000 */
[----:B------:R-:W-:Y:S01]  /*3950*/  R2UR UR13, R8 ;  /* 0x00000000080d72ca */ /* 0x000fe200000e0000 */
[----:B------:R-:W-:Y:S01]  /*3960*/  IMAD.MOV.U32 R8, RZ, RZ, RZ ;  /* 0x000000ffff087224 */ /* 0x000fe200078e00ff */
[----:B------:R-:W-:Y:S01]  /*3970*/  UMOV UR15, URZ ;  /* 0x000000ff000f7c82 */ /* 0x000fe20008000000 */
[----:B---3--:R-:W-:-:S02]  /*3980*/  ULEA UR11, UR11, UR4, 0x18 ;  /* 0x000000040b0b7291 */ /* 0x008fc4000f8ec0ff */
[----:B------:R-:W-:Y:S02]  /*3990*/  UISETP.NE.AND UP2, UPT, UR9, URZ, UPT ;  /* 0x000000ff0900728c */ /* 0x000fe4000bf45270 */
[----:B------:R-:W-:Y:S02]  /*39a0*/  UIADD3 UR14, UPT, UPT, UR11, 0xa400, URZ ;  /* 0x0000a4000b0e7890 */ /* 0x000fe4000fffe0ff */
[----:B------:R-:W-:Y:S02]  /*39b0*/  UIADD3 UR4, UPT, UPT, UR11, 0x24400, URZ ;  /* 0x000244000b047890 */ /* 0x000fe4000fffe0ff */
[----:B----4-:R-:W-:Y:S01]  /*39c0*/  UIADD3 UR5, UPT, UPT, UR5, 0x3f, URZ ;  /* 0x0000003f05057890 */ /* 0x010fe2000fffe0ff */
[----:B--2---:R-:W1:Y:S01]  /*39d0*/  LDS R2, [UR11+0x1a0] ;  /* 0x0001a00bff027984 */ /* 0x004e620008000800 */
[----:B------:R-:W-:Y:S02]  /*39e0*/  USHF.R.U32.HI UR14, URZ, 0x4, UR14 ;  /* 0x00000004ff0e7899 */ /* 0x000fe4000801160e */
[----:B------:R-:W-:-:S02]  /*39f0*/  USHF.R.S32.HI UR10, URZ, 0x1f, UR5 ;  /* 0x0000001fff0a7899 */ /* 0x000fc40008011405 */
[----:B------:R-:W-:Y:S02]  /*3a00*/  USHF.R.U32.HI UR4, URZ, 0x4, UR4 ;  /* 0x00000004ff047899 */ /* 0x000fe40008011604 */
[----:B------:R-:W-:Y:S02]  /*3a10*/  ULEA.HI UR10, UR10, UR5, URZ, 0x6 ;  /* 0x000000050a0a7291 */ /* 0x000fe4000f8f30ff */
[----:B------:R-:W-:Y:S02]  /*3a20*/  ULOP3.LUT UR14, UR14, 0x3fff, URZ, 0xc0, !UPT ;  /* 0x00003fff0e0e7892 */ /* 0x000fe4000f8ec0ff */
[----:B------:R-:W-:Y:S02]  /*3a30*/  USHF.R.S32.HI UR10, URZ, 0x6, UR10 ;  /* 0x00000006ff0a7899 */ /* 0x000fe4000801140a */
[----:B------:R-:W-:Y:S02]  /*3a40*/  ULOP3.LUT UR4, UR4, 0x3fff, URZ, 0xc0, !UPT ;  /* 0x00003fff04047892 */ /* 0x000fe4000f8ec0ff */
[----:B------:R-:W-:-:S02]  /*3a50*/  UISETP.LT.AND UP0, UPT, UR10, 0x1, UPT ;  /* 0x000000010a00788c */ /* 0x000fc4000bf01270 */
[----:B------:R-:W-:Y:S02]  /*3a60*/  ULOP3.LUT UR14, UR14, 0x10000, URZ, 0xfc, !UPT ;  /* 0x000100000e0e7892 */ /* 0x000fe4000f8efcff */
[----:B------:R-:W-:Y:S02]  /*3a70*/  ULOP3.LUT UR4, UR4, 0x10000, URZ, 0xfc, !UPT ;  /* 0x0001000004047892 */ /* 0x000fe4000f8efcff */
[----:B------:R-:W-:Y:S01]  /*3a80*/  USEL UR23, UR10, 0x1, !UP0 ;  /* 0x000000010a177887 */ /* 0x000fe2000c000000 */
[----:B------:R-:W-:Y:S01]  /*3a90*/  UMOV UR28, 0x0 ;  /* 0x00000000001c7882 */ /* 0x000fe20000000000 */
[----:B------:R-:W-:Y:S01]  /*3aa0*/  UMOV UR29, 0x10300010 ;  /* 0x10300010001d7882 */ /* 0x000fe20000000000 */
[----:B------:R-:W-:Y:S01]  /*3ab0*/  UMOV UR24, 0x0 ;  /* 0x0000000000187882 */ /* 0x000fe20000000000 */
[----:B------:R-:W-:Y:S01]  /*3ac0*/  UMOV UR25, 0x10300010 ;  /* 0x1030001000197882 */ /* 0x000fe20000000000 */
[----:B-1----:R-:W-:Y:S02]  /*3ad0*/  R2UR UR18, R2 ;  /* 0x00000000021272ca */ /* 0x002fe400000e0000 */
[----:B------:R-:W-:-:S13]  /*3ae0*/  CS2R R2, SRZ ;  /* 0x0000000000027805 */ /* 0x000fda000001ff00 */
.L_x_84:
[C---:B------:R-:W-:Y:S02]  /*3af0*/  LEA R0, R8.reuse, UR11, 0x3 ;  /* 0x0000000b08007c11 */ /* 0x040fe4000f8e18ff */
[----:B------:R-:W-:Y:S02]  /*3b00*/  SHF.L.U32 R5, R3, 0x1f, RZ ;  /* 0x0000001f03057819 */ /* 0x000fe400000006ff */
[----:B------:R-:W-:Y:S02]  /*3b10*/  LEA R4, R8, UR11, 0x4 ;  /* 0x0000000b08047c11 */ /* 0x000fe4000f8e20ff */
[----:B------:R-:W1:Y:S02]  /*3b20*/  SYNCS.PHASECHK.TRANS64.TRYWAIT P0, [R0+URZ+0x110], R5 ;  /* 0x00011005000075a7 */ /* 0x000e6400080011ff */
[----:B-1-34-:R-:W-:Y:S05]  /*3b30*/  @!P0 BRA `(.L_x_77) ;  /* 0x0000007000f48947 */ /* 0x01afea0003800000 */
.L_x_182:
[----:B-1----:R-:W1:Y:S01]  /*3b40*/  LDS.128 R4, [R4+0x180] ;  /* 0x0001800004047984 */ /* 0x002e620000000c00 */
[----:B------:R-:W-:Y:S02]  /*3b50*/  VIADD R0, R0, 0x120 ;  /* 0x0000012000007836 */ /* 0x000fe40000000000 */
[----:B------:R-:W-:Y:S01]  /*3b60*/  VIADD R8, R8, 0x1 ;  /* 0x0000000108087836 */ /* 0x000fe20000000000 */
[----:B------:R-:W-:Y:S01]  /*3b70*/  @!PT LDS RZ, [RZ] ;  /* 0x00000000fffff984 */ /* 0x000fe20000000800 */
[----:B------:R-:W-:Y:S01]  /*3b80*/  @!PT LDS RZ, [RZ] ;  /* 0x00000000fffff984 */ /* 0x000fe20000000800 */
[----:B------:R-:W-:Y:S01]  /*3b90*/  @!PT LDS RZ, [RZ] ;  /* 0x00000000fffff984 */ /* 0x000fe20000000800 */
[----:B------:R-:W-:Y:S01]  /*3ba0*/  @!PT LDS RZ, [RZ] ;  /* 0x00000000fffff984 */ /* 0x000fe20000000800 */
[----:B------:R2:W-:Y:S06]  /*3bb0*/  MEMBAR.ALL.CTA ;  /* 0x0000000000007992 */ /* 0x0005ec0000008000 */
[----:B--2---:R-:W2:Y:S01]  /*3bc0*/  FENCE.VIEW.ASYNC.S ;  /* 0x00000000000073c6 */ /* 0x004ea20000000000 */
[----:B------:R-:W-:-:S04]  /*3bd0*/  PRMT R0, RZ, 0x654, R0 ;  /* 0x00000654ff007816 */ /* 0x000fc80000000000 */
[----:B--2---:R2:W-:Y:S01]  /*3be0*/  SYNCS.ARRIVE.TRANS64.RED.A1T0 RZ, [R0+URZ], RZ ;  /* 0x000000ff00ff79a7 */ /* 0x0045e200081004ff */
[----:B-1----:R-:W-:Y:S01]  /*3bf0*/  LOP3.LUT P1, RZ, R6, 0x1, RZ, 0xc0, !PT ;  /* 0x0000000106ff7812 */ /* 0x002fe2000782c0ff */
[----:B--2---:R-:W-:-:S12]  /*3c00*/  BRA.U UP2, `(.L_x_78) ;  /* 0x0000000102e07547 */ /* 0x004fd8000b800000 */
[----:B------:R-:W1:Y:S01]  /*3c10*/  LDCU UR5, c[0x0][0x38c] ;  /* 0x00007180ff0577ac */ /* 0x000e620008000800 */
[----:B------:R-:W-:Y:S02]  /*3c20*/  PLOP3.LUT P2, PT, PT, PT, PT, 0x80, 0x8 ;  /* 0x000000000008781c */ /* 0x000fe40003f4f070 */
[----:B------:R-:W-:Y:S01]  /*3c30*/  SHF.L.U32 R5, R9, 0x1f, RZ ;  /* 0x0000001f09057819 */ /* 0x000fe200000006ff */
[----:B------:R-:W-:Y:S02]  /*3c40*/  ULEA UR19, UR17, UR11, 0x3 ;  /* 0x0000000b11137291 */ /* 0x000fe4000f8e18ff */
[----:B------:R-:W-:Y:S02]  /*3c50*/  UIMAD UR20, UR17, 0xc0, UR18 ;  /* 0x000000c0111478a4 */ /* 0x000fe4000f8e0212 */
[----:B-1----:R-:W-:-:S06]  /*3c60*/  UISETP.GE.AND UP0, UPT, UR5, 0x1, UPT ;  /* 0x000000010500788c */ /* 0x002fcc000bf06270 */
[----:B------:R-:W-:-:S05]  /*3c70*/  PLOP3.LUT P0, PT, PT, PT, UP0, 0x80, 0x8 ;  /* 0x000000000008781c */ /* 0x000fca0003f0f008 */
[----:B------:R-:W-:-:S08]  /*3c80*/  @UP0 ULEA UR5, UR16, UR11, 0x3 ;  /* 0x0000000b10050291 */ /* 0x000fd0000f8e18ff */
[----:B------:R-:W-:-:S04]  /*3c90*/  @P0 SHF.L.U32 R0, R2, 0x1f, RZ ;  /* 0x0000001f02000819 */ /* 0x000fc800000006ff */
[----:B------:R1:W2:Y:S01]  /*3ca0*/  @P0 SYNCS.PHASECHK.TRANS64.TRYWAIT P2, [UR5], R0 ;  /* 0x00000000ff0005a7 */ /* 0x0002a20008041105 */
[----:B------:R-:W3:Y:S02]  /*3cb0*/  SYNCS.PHASECHK.TRANS64.TRYWAIT P0, [UR19+0x140], R5 ;  /* 0x00014005ff0075a7 */ /* 0x000ee40008001113 */
[----:B-123--:R-:W-:Y:S05]  /*3cc0*/  @!P0 BRA `(.L_x_79) ;  /* 0x0000007000a48947 */ /* 0x00efea0003800000 */
.L_x_184:
[----:B------:R-:W-:Y:S01]  /*3cd0*/  UMOV UR22, UR15 ;  /* 0x0000000f00167c82 */ /* 0x000fe20008000000 */
[----:B------:R-:W-:Y:S05]  /*3ce0*/  BRA.U !UP0, `(.L_x_80) ;  /* 0x0000000108987547 */ /* 0x000fea000b800000 */
[----:B------:R-:W-:Y:S02]  /*3cf0*/  UIADD3 UR22, UPT, UPT, UR23, UR15, URZ ;  /* 0x0000000f17167290 */ /* 0x000fe4000fffe0ff */
[----:B------:R-:W-:Y:S01]  /*3d00*/  UPLOP3.LUT UP3, UPT, UPT, UPT, UPT, 0x40, 0x4 ;  /* 0x000000000004789c */ /* 0x000fe20003f6e870 */
[----:B------:R-:W-:Y:S01]  /*3d10*/  UMOV UR21, UR10 ;  /* 0x0000000a00157c82 */ /* 0x000fe20008000000 */
[----:B------:R-:W-:-:S09]  /*3d20*/  UMOV UR5, UR16 ;  /* 0x0000001000057c82 */ /* 0x000fd20008000000 */
.L_x_83:
[----:B--2---:R-:W-:Y:S01]  /*3d30*/  ULEA UR7, UR5, UR11, 0x3 ;  /* 0x0000000b05077291 */ /* 0x004fe2000f8e18ff */
[----:B---3--:R-:W-:Y:S11]  /*3d40*/  @P2 BRA `(.L_x_81) ;  /* 0x00000000000c2947 */ /* 0x008ff60003800000 */
[----:B-1----:R-:W-:Y:S04]  /*3d50*/  SHF.L.U32 R5, R2, 0x1f, RZ ;  /* 0x0000001f02057819 */ /* 0x002fe800000006ff */
[----:B------:R-:W1:Y:S02]  /*3d60*/  SYNCS.PHASECHK.TRANS64.TRYWAIT P0, [UR7], R5 ;  /* 0x00000005ff0075a7 */ /* 0x000e640008001107 */
[----:B-1----:R-:W-:Y:S05]  /*3d70*/  @!P0 BRA `(.L_x_82) ;  /* 0x0000007000908947 */ /* 0x002fea0003800000 */
.L_x_81:
[----:B------:R-:W-:Y:S01]  /*3d80*/  UISETP.NE.AND UP0, UPT, UR21, 0x1, UPT ;  /* 0x000000011500788c */ /* 0x000fe2000bf05270 */
[----:B------:R-:W-:Y:S01]  /*3d90*/  PLOP3.LUT P2, PT, PT, PT, PT, 0x80, 0x8 ;  /* 0x000000000008781c */ /* 0x000fe20003f4f070 */
[----:B------:R-:W-:Y:S02]  /*3da0*/  UIADD3 UR16, UPT, UPT, UR5, 0x1, URZ ;  /* 0x0000000105107890 */ /* 0x000fe4000fffe0ff */
[----:B------:R-:W-:Y:S02]  /*3db0*/  UIMAD UR6, UR5, 0x180, UR4 ;  /* 0x00000180050678a4 */ /* 0x000fe4000f8e0204 */
[----:B------:R-:W-:Y:S01]  /*3dc0*/  UISETP.NE.AND UP1, UPT, UR16, 0xd, UPT ;  /* 0x0000000d1000788c */ /* 0x000fe2000bf25270 */
[----:B------:R-:W-:Y:S01]  /*3dd0*/  PLOP3.LUT P0, PT, PT, PT, UP0, 0x80, 0x8 ;  /* 0x000000000008781c */ /* 0x000fe20003f0f008 */
[----:B------:R-:W-:Y:S02]  /*3de0*/  ULEA UR30, UR5, UR14, 0x9 ;  /* 0x0000000e051e7291 */ /* 0x000fe4000f8e48ff */
[----:B------:R-:W-:Y:S02]  /*3df0*/  USEL UR27, URZ, 0x1, UP1 ;  /* 0x00000001ff1b7887 */ /* 0x000fe40008800000 */
[----:B------:R-:W-:Y:S02]  /*3e00*/  USEL UR16, UR16, URZ, UP1 ;  /* 0x000000ff10107287 */ /* 0x000fe40008800000 */
[----:B------:R-:W-:Y:S02]  /*3e10*/  UIADD3 UR34, UPT, UPT, UR6, 0x2, URZ ;  /* 0x0000000206227890 */ /* 0x000fe4000fffe0ff */
[----:B------:R-:W-:Y:S01]  /*3e20*/  @UP0 ULEA UR26, UR16, UR11, 0x3 ;  /* 0x0000000b101a0291 */ /* 0x000fe2000f8e18ff */
[----:B------:R-:W-:Y:S01]  /*3e30*/  LOP3.LUT R2, R2, UR27, RZ, 0x3c, !PT ;  /* 0x0000001b02027c12 */ /* 0x000fe2000f8e3cff */
[----:B------:R-:W-:Y:S01]  /*3e40*/  UIADD3 UR32, UPT, UPT, UR30, 0x2, URZ ;  /* 0x000000021e207890 */ /* 0x000fe2000fffe0ff */
[----:B------:R-:W-:Y:S02]  /*3e50*/  UMOV UR31, 0x80004020 ;  /* 0x80004020001f7882 */ /* 0x000fe40000000000 */
[----:B-1----:R-:W-:Y:S01]  /*3e60*/  @P0 SHF.L.U32 R0, R2, 0x1f, RZ ;  /* 0x0000001f02000819 */ /* 0x002fe200000006ff */
[----:B------:R-:W-:Y:S01]  /*3e70*/  UMOV UR35, 0x80004020 ;  /* 0x8000402000237882 */ /* 0x000fe20000000000 */
[----:B------:R-:W-:Y:S01]  /*3e80*/  UMOV UR33, 0x80004020 ;  /* 0x8000402000217882 */ /* 0x000fe20000000000 */
[----:B------:R-:W-:Y:S01]  /*3e90*/  UIADD3 UR15, UPT, UPT, UR15, 0x1, URZ ;  /* 0x000000010f0f7890 */ /* 0x000fe2000fffe0ff */
[----:B------:R2:W3:Y:S01]  /*3ea0*/  @P0 SYNCS.PHASECHK.TRANS64.TRYWAIT P2, [UR26], R0 ;  /* 0x00000000ff0005a7 */ /* 0x0004e2000804111a */
[----:B------:R-:W-:Y:S02]  /*3eb0*/  UIADD3 UR26, UPT, UPT, UR7, 0x68, URZ ;  /* 0x00000068071a7890 */ /* 0x000fe4000fffe0ff */
[----:B------:R-:W-:Y:S02]  /*3ec0*/  UISETP.NE.AND UP0, UPT, UR15, UR22, UPT ;  /* 0x000000160f00728c */ /* 0x000fe4000bf05270 */
[----:B------:R-:W-:Y:S01]  /*3ed0*/  UIADD3 UR21, UPT, UPT, UR21, -0x1, URZ ;  /* 0xffffffff15157890 */ /* 0x000fe2000fffe0ff */
[----:B------:R-:W-:Y:S01]  /*3ee0*/  UMOV UR7, 0x80004020 ;  /* 0x8000402000077882 */ /* 0x000fe20000000000 */
[----:B------:R-:W-:Y:S01]  /*3ef0*/  UMOV UR5, UR16 ;  /* 0x0000001000057c82 */ /* 0x000fe20008000000 */
[----:B------:R2:W-:Y:S01]  /*3f00*/  UTCQMMA.2CTA gdesc[UR30], gdesc[UR6], tmem[UR20], tmem[UR28], idesc[UR29], UP3 ;  /* 0x00ff1c061e0075ea */ /* 0x0005e20009a00314 */
[----:B------:R-:W-:Y:S01]  /*3f10*/  UPLOP3.LUT UP3, UPT, UPT, UPT, UPT, 0x80, 0x8 ;  /* 0x000000000008789c */ /* 0x000fe20003f6f070 */
[----:B------:R2:W-:Y:S01]  /*3f20*/  UTCQMMA.2CTA gdesc[UR32], gdesc[UR34], tmem[UR20], tmem[UR24], idesc[UR25], UPT ;  /* 0x00ff1822200075ea */ /* 0x0005e2000ba00314 */
[----:B------:R2:W-:Y:S01]  /*3f30*/  UTCBAR.2CTA.MULTICAST [UR26], URZ, UR13 ;  /* 0x000000ff1a0073e9 */ /* 0x0005e2000820080d */
[----:B------:R-:W-:Y:S08]  /*3f40*/  BRA.U UP0, `(.L_x_83) ;  /* 0xfffffffd00787547 */ /* 0x000ff0000b83ffff */
.L_x_80:
[----:B------:R-:W-:Y:S01]  /*3f50*/  UIADD3 UR19, UPT, UPT, UR19, 0x130, URZ ;  /* 0x0000013013137890 */ /* 0x000fe2000fffe0ff */
[----:B------:R-:W-:-:S08]  /*3f60*/  UMOV UR15, UR22 ;  /* 0x00000016000f7c82 */ /* 0x000fd00008000000 */
[----:B------:R4:W-:Y:S01]  /*3f70*/  UTCBAR.2CTA.MULTICAST [UR19], URZ, UR12 ;  /* 0x000000ff130073e9 */ /* 0x0009e2000820080c */
[----:B------:R-:W-:Y:S02]  /*3f80*/  NOP ;  /* 0x0000000000007918 */ /* 0x000fe40000000000 */
.L_x_78:
[----:B------:R-:W-:Y:S01]  /*3f90*/  UIADD3 UR17, UPT, UPT, UR17, 0x1, URZ ;  /* 0x0000000111117890 */ /* 0x000fe2000fffe0ff */
[----:B------:R-:W-:-:S03]  /*3fa0*/  ISETP.NE.AND P0, PT, R8, 0x2, PT ;  /* 0x000000020800780c */ /* 0x000fc60003f05270 */
[----:B------:R-:W-:Y:S01]  /*3fb0*/  UISETP.NE.AND UP0, UPT, UR17, 0x2, UPT ;  /* 0x000000021100788c */ /* 0x000fe2000bf05270 */
[----:B-12---:R-:W-:Y:S02]  /*3fc0*/  SEL R0, RZ, 0x1, P0 ;  /* 0x00000001ff007807 */ /* 0x006fe40000000000 */
[----:B------:R-:W-:Y:S01]  /*3fd0*/  SEL R8, R8, RZ, P0 ;  /* 0x000000ff08087207 */ /* 0x000fe20000000000 */
[----:B------:R-:W-:Y:S01]  /*3fe0*/  USEL UR5, URZ, 0x1, UP0 ;  /* 0x00000001ff057887 */ /* 0x000fe20008000000 */
[----:B------:R-:W-:Y:S01]  /*3ff0*/  LOP3.LUT R3, R3, R0, RZ, 0x3c, !PT ;  /* 0x0000000003037212 */ /* 0x000fe200078e3cff */
[----:B------:R-:W-:-:S04]  /*4000*/  USEL UR17, UR17, URZ, UP0 ;  /* 0x000000ff11117287 */ /* 0x000fc80008000000 */
[----:B------:R-:W-:Y:S01]  /*4010*/  LOP3.LUT R9, R9, UR5, RZ, 0x3c, !PT ;  /* 0x0000000509097c12 */ /* 0x000fe2000f8e3cff */
[----:B------:R-:W-:Y:S07]  /*4020*/  @P1 BRA `(.L_x_84) ;  /* 0xfffffff800b01947 */ /* 0x000fee000383ffff */
[----:B------:R-:W1:Y:S01]  /*4030*/  S2UR UR4, SR_CgaCtaId ;  /* 0x00000000000479c3 */ /* 0x000e620000008800 */
[----:B------:R-:W-:Y:S01]  /*4040*/  ELECT P0, URZ, PT ;  /* 0x0000000000ff782f */ /* 0x000fe20003800000 */
[----:B------:R-:W-:Y:S01]  /*4050*/  HFMA2 R0, -RZ, RZ, 0, 5.9604644775390625e-08 ;  /* 0x00000001ff007431 */ /* 0x000fe200000001ff */
[----:B------:R-:W-:-:S05]  /*4060*/  UMOV UR5, 0x40 ;  /* 0x0000004000057882 */ /* 0x000fca0000000000 */
[----:B------:R-:W-:Y:S01]  /*4070*/  UVIRTCOUNT.DEALLOC.SMPOOL 0x80 ;  /* 0x000000800000784c */ /* 0x000fe20000000000 */
[----:B------:R-:W-:Y:S02]  /*4080*/  UISETP.NE.AND UP0, UPT, UR9, URZ, UPT ;  /* 0x000000ff0900728c */ /* 0x000fe4000bf05270 */
[----:B-1----:R-:W-:-:S09]  /*4090*/  ULEA UR4, UR4, UR5, 0x18 ;  /* 0x0000000504047291 */ /* 0x002fd2000f8ec0ff */
[----:B------:R1:W-:Y:S01]  /*40a0*/  @P0 STS.U8 [UR4+0x1c], R0 ;  /* 0x00001c00ff000988 */ /* 0x0003e20008000004 */
[----:B------:R-:W-:Y:S05]  /*40b0*/  BRA.U UP0, `(.L_x_85) ;  /* 0x0000000100587547 */ /* 0x000fea000b800000 */
[----:B------:R-:W-:Y:S01]  /*40c0*/  UIADD3 UR6, UPT, UPT, UR11, 0x140, URZ ;  /* 0x000001400b067890 */ /* 0x000fe2000fffe0ff */
[----:B------:R-:W-:-:S03]  /*40d0*/  SHF.L.U32 R3, R9, 0x1f, RZ ;  /* 0x0000001f09037819 */ /* 0x000fc600000006ff */
[----:B------:R-:W-:-:S09]  /*40e0*/  ULEA UR5, UR17, UR6, 0x3 ;  /* 0x0000000611057291 */ /* 0x000fd2000f8e18ff */
[----:B------:R-:W2:Y:S02]  /*40f0*/  SYNCS.PHASECHK.TRANS64.TRYWAIT P0, [UR5], R3 ;  /* 0x00000003ff0075a7 */ /* 0x000ea40008001105 */
[----:B--2---:R-:W-:Y:S05]  /*4100*/  @!P0 BRA `(.L_x_86) ;  /* 0x0000006c00c48947 */ /* 0x004fea0003800000 */
.L_x_187:
[----:B------:R-:W-:-:S04]  /*4110*/  UIADD3 UR7, UPT, UPT, UR17, 0x1, URZ ;  /* 0x0000000111077890 */ /* 0x000fc8000fffe0ff */
[----:B------:R-:W-:-:S04]  /*4120*/  UISETP.NE.AND UP1, UPT, UR7, 0x2, UPT ;  /* 0x000000020700788c */ /* 0x000fc8000bf25270 */
[----:B------:R-:W-:Y:S02]  /*4130*/  USEL UR5, URZ, 0x1, UP1 ;  /* 0x00000001ff057887 */ /* 0x000fe40008800000 */
[----:B------:R-:W-:-:S04]  /*4140*/  USEL UR7, UR7, URZ, UP1 ;  /* 0x000000ff07077287 */ /* 0x000fc80008800000 */
[----:B------:R-:W-:Y:S01]  /*4150*/  ULEA UR7, UR7, UR6, 0x3 ;  /* 0x0000000607077291 */ /* 0x000fe2000f8e18ff */
[----:B-1----:R-:W-:-:S04]  /*4160*/  LOP3.LUT R3, R9, UR5, RZ, 0x3c, !PT ;  /* 0x0000000509037c12 */ /* 0x002fc8000f8e3cff */
[----:B------:R-:W-:Y:S01]  /*4170*/  SHF.L.U32 R3, R3, 0x1f, RZ ;  /* 0x0000001f03037819 */ /* 0x000fe200000006ff */
[----:B------:R-:W-:-:S04]  /*4180*/  IMAD.U32 R0, RZ, RZ, UR7 ;  /* 0x00000007ff007e24 */ /* 0x000fc8000f8e00ff */
[----:B------:R1:W2:Y:S03]  /*4190*/  SYNCS.PHASECHK.TRANS64.TRYWAIT P0, [R0+URZ], R3 ;  /* 0x00000003000075a7 */ /* 0x0002a600080011ff */
[----:B--2---:R-:W-:Y:S05]  /*41a0*/  @!P0 NANOSLEEP.SYNCS 0x989680 ;  /* 0x009896800000895d */ /* 0x004fea0003900000 */
[----:B------:R-:W2:Y:S02]  /*41b0*/  @!P0 SYNCS.PHASECHK.TRANS64 P0, [R0+URZ], R3 ;  /* 0x00000003000085a7 */ /* 0x000ea400080010ff */
[----:B--2---:R-:W-:Y:S05]  /*41c0*/  @P0 BRA `(.L_x_87) ;  /* 0x0000000000200947 */ /* 0x004fea0003800000 */
.L_x_88:
[----:B--2---:R2:W1:Y:S02]  /*41d0*/  SYNCS.PHASECHK.TRANS64.TRYWAIT P0, [R0+URZ], R3 ;  /* 0x00000003000075a7 */ /* 0x00446400080011ff */
[----:B-1----:R-:W-:Y:S05]  /*41e0*/  @!P0 NANOSLEEP.SYNCS 0x989680 ;  /* 0x009896800000895d */ /* 0x002fea0003900000 */
[----:B------:R-:W1:Y:S02]  /*41f0*/  @!P0 SYNCS.PHASECHK.TRANS64 P0, [R0+URZ], R3 ;  /* 0x00000003000085a7 */ /* 0x000e6400080010ff */
[----:B-1----:R-:W-:Y:S05]  /*4200*/  @!P0 BRA `(.L_x_88) ;  /* 0xfffffffc00f08947 */ /* 0x002fea000383ffff */
[----:B------:R-:W-:Y:S05]  /*4210*/  BRA `(.L_x_87) ;  /* 0x00000000000c7947 */ /* 0x000fea0003800000 */
.L_x_85:
[----:B------:R-:W-:-:S04]  /*4220*/  UIADD3 UR5, UPT, UPT, UR11, 0x170, URZ ;  /* 0x000001700b057890 */ /* 0x000fc8000fffe0ff */
[----:B------:R-:W-:-:S09]  /*4230*/  UPRMT UR5, UR8, 0x654, UR5 ;  /* 0x0000065408057896 */ /* 0x000fd20008000005 */
[----:B------:R-:W-:Y:S03]  /*4240*/  SYNCS.ARRIVE.TRANS64.RED.A1T0 RZ, [UR5], RZ ;  /* 0x000000ffffff79a7 */ /* 0x000fe60008100405 */
.L_x_87:
[----:B-12---:R-:W-:Y:S01]  /*4250*/  SHF.L.U32 R3, RZ, 0x1f, RZ ;  /* 0x0000001fff037819 */ /* 0x006fe200000006ff */
[----:B------:R-:W-:Y:S01]  /*4260*/  UIADD3 UR5, UPT, UPT, UR11, 0x170, URZ ;  /* 0x000001700b057890 */ /* 0x000fe2000fffe0ff */
[----:B------:R-:W-:Y:S02]  /*4270*/  PLOP3.LUT P0, PT, PT, PT, UP0, 0x80, 0x8 ;  /* 0x000000000008781c */ /* 0x000fe40003f0f008 */
[----:B------:R-:W1:Y:S02]  /*4280*/  SYNCS.PHASECHK.TRANS64.TRYWAIT P1, [UR11+0x170], R3 ;  /* 0x00017003ff0075a7 */ /* 0x000e64000802110b */
[----:B-1----:R-:W-:Y:S09]  /*4290*/  @!P1 BRA `(.L_x_89) ;  /* 0x0000006c00789947 */ /* 0x002ff20003800000 */
.L_x_189:
[----:B------:R-:W-:Y:S02]  /*42a0*/  @!UP0 UPRMT UR5, UR8, 0x654, UR5 ;  /* 0x0000065408058896 */ /* 0x000fe40008000005 */
[----:B------:R-:W-:Y:S01]  /*42b0*/  ULOP3.LUT UR6, UR18, 0xffff, URZ, 0xc0, !UPT ;  /* 0x0000ffff12067892 */ /* 0x000fe2000f8ec0ff */
[----:B------:R-:W-:-:S03]  /*42c0*/  UMOV UR8, 0xffff ;  /* 0x0000ffff00087882 */ /* 0x000fc60000000000 */
[----:B------:R-:W-:-:S03]  /*42d0*/  USHF.R.U32.HI UR6, URZ, 0x5, UR6 ;  /* 0x00000005ff067899 */ /* 0x000fc60008011606 */
[----:B------:R-:W-:Y:S01]  /*42e0*/  @!P0 SYNCS.ARRIVE.TRANS64.RED.A1T0 RZ, [UR5], RZ ;  /* 0x000000ffffff89a7 */ /* 0x000fe20008100405 */
[----:B------:R-:W-:Y:S01]  /*42f0*/  NOP ;  /* 0x0000000000007918 */ /* 0x000fe20000000000 */
[----:B-1----:R-:W1:Y:S01]  /*4300*/  LDS R0, [UR4+0x14] ;  /* 0x00001404ff007984 */ /* 0x002e620008000800 */
[----:B------:R-:W-:Y:S01]  /*4310*/  USHF.L.U32 UR8, UR8, UR6, URZ ;  /* 0x0000000608087299 */ /* 0x000fe200080006ff */
[----:B------:R-:W-:Y:S02]  /*4320*/  UMOV UR5, 0x1 ;  /* 0x0000000100057882 */ /* 0x000fe40000000000 */
[----:B------:R-:W-:-:S03]  /*4330*/  USHF.L.U32 UR5, UR5, UR6, URZ ;  /* 0x0000000605057299 */ /* 0x000fc600080006ff */
[----:B-1----:R-:W-:-:S04]  /*4340*/  LOP3.LUT R0, R0, UR8, RZ, 0xc0, !PT ;  /* 0x0000000800007c12 */ /* 0x002fc8000f8ec0ff */
[----:B------:R-:W-:-:S13]  /*4350*/  ISETP.NE.AND P0, PT, R0, UR8, PT ;  /* 0x0000000800007c0c */ /* 0x000fda000bf05270 */
[----:B------:R-:W-:Y:S05]  /*4360*/  @P0 BRA `(.L_x_90) ;  /* 0x0000000000580947 */ /* 0x000fea0003800000 */
[----:B------:R-:W1:Y:S02]  /*4370*/  LDS R0, [UR4+0x18] ;  /* 0x00001804ff007984 */ /* 0x000e640008000800 */
[----:B-1----:R-:W-:-:S04]  /*4380*/  LOP3.LUT R0, R0, UR5, RZ, 0xc0, !PT ;  /* 0x0000000500007c12 */ /* 0x002fc8000f8ec0ff */
[----:B------:R-:W-:-:S13]  /*4390*/  ISETP.NE.AND P0, PT, R0, UR5, PT ;  /* 0x0000000500007c0c */ /* 0x000fda000bf05270 */
[----:B------:R-:W-:Y:S05]  /*43a0*/  @P0 BRA `(.L_x_91) ;  /* 0x00000000003c0947 */ /* 0x000fea0003800000 */
[----:B------:R-:W1:Y:S01]  /*43b0*/  S2R R2, SR_LANEID ;  /* 0x0000000000027919 */ /* 0x000e620000000000 */
[----:B------:R-:W-:Y:S01]  /*43c0*/  ULOP3.LUT UR8, URZ, UR8, URZ, 0x33, !UPT ;  /* 0x00000008ff087292 */ /* 0x000fe2000f8e33ff */
[----:B------:R-:W-:Y:S01]  /*43d0*/  LOP3.LUT R4, RZ, UR5, RZ, 0x33, !PT ;  /* 0x00000005ff047c12 */ /* 0x000fe2000f8e33ff */
[----:B------:R-:W-:Y:S02]  /*43e0*/  VOTEU.ANY UR7, UPT, PT ;  /* 0x0000000000077886 */ /* 0x000fe400038e0100 */
[----:B------:R-:W-:Y:S01]  /*43f0*/  UFLO.U32 UR7, UR7 ;  /* 0x00000007000772bd */ /* 0x000fe200080e0000 */
[----:B------:R-:W2:Y:S01]  /*4400*/  REDUX UR5, R4 ;  /* 0x00000000040573c4 */ /* 0x000ea20000000000 */
[----:B------:R-:W-:-:S06]  /*4410*/  IMAD.U32 R0, RZ, RZ, UR8 ;  /* 0x00000008ff007e24 */ /* 0x000fcc000f8e00ff */
[----:B------:R1:W-:Y:S01]  /*4420*/  UTCATOMSWS.AND URZ, UR8 ;  /* 0x0000000800ff79e3 */ /* 0x0003e20008000000 */
[----:B------:R-:W3:Y:S01]  /*4430*/  REDUX UR6, R0 ;  /* 0x00000000000673c4 */ /* 0x000ee20000000000 */
[----:B-1----:R-:W-:Y:S01]  /*4440*/  ISETP.EQ.U32.AND P0, PT, R2, UR7, PT ;  /* 0x0000000702007c0c */ /* 0x002fe2000bf02070 */
[----:B--2---:R-:W-:Y:S01]  /*4450*/  IMAD.U32 R2, RZ, RZ, UR5 ;  /* 0x00000005ff027e24 */ /* 0x004fe2000f8e00ff */
[----:B---3--:R-:W-:-:S11]  /*4460*/  MOV R3, UR6 ;  /* 0x0000000600037c02 */ /* 0x008fd60008000f00 */
[----:B------:R1:W-:Y:S04]  /*4470*/  @P0 ATOMS.AND RZ, [UR4+0x14], R3 ;  /* 0x00001403ffff098c */ /* 0x0003e8000a800004 */
[----:B------:R1:W-:Y:S01]  /*4480*/  @P0 ATOMS.AND RZ, [UR4+0x18], R2 ;  /* 0x00001802ffff098c */ /* 0x0003e2000a800004 */
[----:B------:R-:W-:Y:S05]  /*4490*/  BRA `(.L_x_92) ;  /* 0x0000000000147947 */ /* 0x000fea0003800000 */
.L_x_91:
[----:B------:R-:W-:Y:S02]  /*44a0*/  MOV R2, 0x44c0 ;  /* 0x000044c000027802 */ /* 0x000fe40000000f00 */
[----:B---345:R-:W-:Y:S05]  /*44b0*/  CALL.REL.NOINC `($__internal_0_$__cuda_sm10x_tcgen05_guardrail_trap_col_being_dealloced_not_returned_by_alloc) ;  /* 0x0000007000107944 */ /* 0x038fea0003c00000 */
[----:B------:R-:W-:Y:S05]  /*44c0*/  BRA `(.L_x_92) ;  /* 0x0000000000087947 */ /* 0x000fea0003800000 */
.L_x_90:
[----:B------:R-:W-:Y:S02]  /*44d0*/  MOV R2, 0x44f0 ;  /* 0x000044f000027802 */ /* 0x000fe40000000f00 */
[----:B---345:R-:W-:Y:S05]  /*44e0*/  CALL.REL.NOINC `($__internal_2_$__cuda_sm10x_tcgen05_guardrail_trap_unallocated_columns_being_dealloced) ;  /* 0x00000070001c7944 */ /* 0x038fea0003c00000 */
.L_x_92:
[----:B------:R-:W-:Y:S01]  /*44f0*/  NOP ;  /* 0x0000000000007918 */ /* 0x000fe20000000000 */
[----:B----4-:R-:W-:Y:S05]  /*4500*/  EXIT ;  /* 0x000000000000794d */ /* 0x010fea0003800000 */
.L_x_65:
[----:B------:R-:W-:-:S09]  /*4510*/  UISETP.NE.OR UP5, UPT, UR10, 0x3, !UP5 ;  /* 0x000000030a00788c */ /* 0x000fd2000efa5670 */
[----:B------:R-:W-:Y:S05]  /*4520*/  BRA.U UP5, `(.L_x_93) ;  /* 0x0000000d05ac7547 */ /* 0x000fea000b800000 */
[----:B------:R-:W1:Y:S01]  /*4530*/  LDCU.64 UR6, c[0x0][0x888] ;  /* 0x00011100ff0677ac */ /* 0x000e620008000a00 */
[----:B------:R-:W2:Y:S01]  /*4540*/  LDC R0, c[0x0][0xb30] ;  /* 0x0002cc00ff007b82 */ /* 0x000ea20000000800 */
[----:B------:R-:W-:Y:S02]  /*4550*/  HFMA2 R29, -RZ, RZ, 0, 0 ;  /* 0x00000000ff1d7431 */ /* 0x000fe400000001ff */
[----:B------:R-:W-:Y:S01]  /*4560*/  IMAD.MOV.U32 R31, RZ, RZ, 0x1 ;  /* 0x00000001ff1f7424 */ /* 0x000fe200078e00ff */
[----:B------:R-:W3:Y:S01]  /*4570*/  LDCU.64 UR4, c[0x0][0x890] ;  /* 0x00011200ff0477ac */ /* 0x000ee20008000a00 */
[----:B------:R-:W-:Y:S01]  /*4580*/  IMAD.MOV.U32 R30, RZ, RZ, RZ ;  /* 0x000000ffff1e7224 */ /* 0x000fe200078e00ff */
[----:B------:R-:W-:Y:S01]  /*4590*/  MOV R23, 0x2000 ;  /* 0x0000200000177802 */ /* 0x000fe20000000f00 */
[----:B------:R-:W-:Y:S01]  /*45a0*/  UPLOP3.LUT UP1, UPT, UPT, UPT, UPT, 0x40, 0x4 ;  /* 0x000000000004789c */ /* 0x000fe20003f2e870 */
[----:B------:R-:W4:Y:S08]  /*45b0*/  LDC R19, c[0x0][0x370] ;  /* 0x0000dc00ff137b82 */ /* 0x000f300000000800 */
[----:B------:R-:W4:Y:S01]  /*45c0*/  LDC R2, c[0x0][0xb0c] ;  /* 0x0002c300ff027b82 */ /* 0x000f220000000800 */
[----:B-1----:R-:W-:-:S03]  /*45d0*/  UISETP.NE.U32.AND UP2, UPT, UR6, URZ, UPT ;  /* 0x000000ff0600728c */ /* 0x002fc6000bf45070 */
[----:B------:R-:W-:Y:S01]  /*45e0*/  UMOV UR6, 0x400 ;  /* 0x0000040000067882 */ /* 0x000fe20000000000 */
[----:B------:R-:W-:Y:S02]  /*45f0*/  UISETP.NE.AND.EX UP2, UPT, UR7, URZ, UPT, UP2 ;  /* 0x000000ff0700728c */ /* 0x000fe4000bf45320 */
[----:B------:R-:W-:Y:S01]  /*4600*/  ULEA UR6, UR37, UR6, 0x18 ;  /* 0x0000000625067291 */ /* 0x000fe2000f8ec0ff */
[----:B------:R-:W1:Y:S01]  /*4610*/  LDC R18, c[0x0][0xb20] ;  /* 0x0002c800ff127b82 */ /* 0x000e620000000800 */
[----:B---3--:R-:W-:Y:S01]  /*4620*/  UISETP.NE.U32.AND UP3, UPT, UR4, URZ, UPT ;  /* 0x000000ff0400728c */ /* 0x008fe2000bf65070 */
[----:B--2---:R-:W-:Y:S01]  /*4630*/  ISETP.NE.AND P1, PT, R0, 0x1, PT ;  /* 0x000000010000780c */ /* 0x004fe20003f25270 */
[----:B------:R-:W-:Y:S02]  /*4640*/  UIADD3 UR7, UPT, UPT, UR6, 0xe0, URZ ;  /* 0x000000e006077890 */ /* 0x000fe4000fffe0ff */
[----:B------:R-:W-:Y:S02]  /*4650*/  UIADD3 UR25, UPT, UPT, UR6, 0xd0, URZ ;  /* 0x000000d006197890 */ /* 0x000fe4000fffe0ff */
[----:B------:R-:W-:Y:S01]  /*4660*/  UIADD3 UR17, UPT, UPT, UR6, 0xd8, URZ ;  /* 0x000000d806117890 */ /* 0x000fe2000fffe0ff */
[----:B------:R-:W2:Y:S01]  /*4670*/  LDC.64 R32, c[0x0][0x348] ;  /* 0x0000d200ff207b82 */ /* 0x000ea20000000a00 */
[----:B------:R-:W-:-:S02]  /*4680*/  UPRMT UR7, UR37, 0x654, UR7 ;  /* 0x0000065425077896 */ /* 0x000fc40008000007 */
[----:B------:R-:W-:-:S05]  /*4690*/  UISETP.NE.AND.EX UP3, UPT, UR5, URZ, UPT, UP3 ;  /* 0x000000ff0500728c */ /* 0x000fca000bf65330 */
[----:B------:R-:W3:Y:S08]  /*46a0*/  LDC.64 R16, c[0x0][0xb10] ;  /* 0x0002c400ff107b82 */ /* 0x000ef00000000a00 */
[----:B------:R-:W1:Y:S08]  /*46b0*/  LDC.64 R6, c[0x0][0xb18] ;  /* 0x0002c600ff067b82 */ /* 0x000e700000000a00 */
[----:B------:R-:W1:Y:S08]  /*46c0*/  LDC.64 R4, c[0x0][0xb28] ;  /* 0x0002ca00ff047b82 */ /* 0x000e700000000a00 */
[----:B----4-:R-:W1:Y:S02]  /*46d0*/  LDC R22, c[0x0][0x374] ;  /* 0x0000dd00ff167b82 */ /* 0x010e640000000800 */
.L_x_103:
[C---:B------:R-:W-:Y:S02]  /*46e0*/  LEA R0, R30.reuse, UR6, 0x3 ;  /* 0x000000061e007c11 */ /* 0x040fe4000f8e18ff */
[----:B------:R-:W-:Y:S02]  /*46f0*/  SHF.L.U32 R3, R29, 0x1f, RZ ;  /* 0x0000001f1d037819 */ /* 0x000fe400000006ff */
[----:B------:R-:W-:Y:S02]  /*4700*/  LEA R24, R30, UR6, 0x4 ;  /* 0x000000061e187c11 */ /* 0x000fe4000f8e20ff */
[----:B----4-:R-:W4:Y:S02]  /*4710*/  SYNCS.PHASECHK.TRANS64.TRYWAIT P0, [R0+URZ+0x110], R3 ;  /* 0x00011003000075a7 */ /* 0x010f2400080011ff */
[----:B----4-:R-:W-:Y:S05]  /*4720*/  @!P0 BRA `(.L_x_94) ;  /* 0x00000068006c8947 */ /* 0x010fea0003800000 */
.L_x_190:
[----:B------:R-:W-:Y:S01]  /*4730*/  ISETP.GE.AND P0, PT, R72, 0x1, PT ;  /* 0x000000014800780c */ /* 0x000fe20003f06270 */
[----:B------:R-:W1:Y:S01]  /*4740*/  LDS.128 R24, [R24+0x180] ;  /* 0x0001800018187984 */ /* 0x000e620000000c00 */
[----:B----4-:R-:W-:Y:S01]  /*4750*/  VIADD R0, R0, 0x120 ;  /* 0x0000012000007836 */ /* 0x010fe20000000000 */
[----:B------:R-:W-:Y:S01]  /*4760*/  @!PT LDS RZ, [RZ] ;  /* 0x00000000fffff984 */ /* 0x000fe20000000800 */
[----:B------:R-:W-:Y:S01]  /*4770*/  @!PT LDS RZ, [RZ] ;  /* 0x00000000fffff984 */ /* 0x000fe20000000800 */
[----:B------:R-:W-:Y:S01]  /*4780*/  @!PT LDS RZ, [RZ] ;  /* 0x00000000fffff984 */ /* 0x000fe20000000800 */
[----:B------:R-:W-:Y:S01]  /*4790*/  @!PT LDS RZ, [RZ] ;  /* 0x00000000fffff984 */ /* 0x000fe20000000800 */
[----:B------:R4:W-:Y:S06]  /*47a0*/  MEMBAR.ALL.CTA ;  /* 0x0000000000007992 */ /* 0x0009ec0000008000 */
[----:B----4-:R-:W4:Y:S01]  /*47b0*/  FENCE.VIEW.ASYNC.S ;  /* 0x00000000000073c6 */ /* 0x010f220000000000 */
[----:B------:R-:W-:Y:S04]  /*47c0*/  PRMT R0, RZ, 0x654, R0 ;  /* 0x00000654ff007816 */ /* 0x000fe80000000000 */
[----:B----4-:R4:W-:Y:S01]  /*47d0*/  SYNCS.ARRIVE.TRANS64.RED.A1T0 RZ, [R0+URZ], RZ ;  /* 0x000000ff00ff79a7 */ /* 0x0109e200081004ff */
[----:B-1----:R-:W-:Y:S11]  /*47e0*/  LOP3.LUT P3, RZ, R26, 0x1, RZ, 0xc0, !PT ;  /* 0x000000011aff7812 */ /* 0x002ff6000786c0ff */
[----:B------:R-:W-:Y:S02]  /*47f0*/  @!UPT UIADD3 URZ, UPT, UPT, URZ, URZ, URZ ;  /* 0x000000fffffff290 */ /* 0x000fe4000fffe0ff */
[----:B------:R-:W-:Y:S02]  /*4800*/  @P3 MOV R13, R24 ;  /* 0x00000018000d3202 */ /* 0x000fe40000000f00 */
[----:B------:R-:W-:Y:S01]  /*4810*/  @P3 LOP3.LUT R8, R25, 0xffff, RZ, 0xc0, !PT ;  /* 0x0000ffff19083812 */ /* 0x000fe200078ec0ff */
[----:B----4-:R-:W-:Y:S06]  /*4820*/  @!P0 BRA `(.L_x_95) ;  /* 0x0000000000a48947 */ /* 0x010fec0003800000 */
[----:B------:R-:W-:Y:S01]  /*4830*/  IMAD.HI.U32 R35, R22, R7, RZ ;  /* 0x0000000716237227 */ /* 0x000fe200078e00ff */
[----:B------:R-:W-:Y:S02]  /*4840*/  ISETP.NE.AND P0, PT, R6, 0x1, PT ;  /* 0x000000010600780c */ /* 0x000fe40003f05270 */
[----:B------:R-:W-:Y:S01]  /*4850*/  ISETP.NE.AND P2, PT, R72, 0x1, PT ;  /* 0x000000014800780c */ /* 0x000fe20003f45270 */
[----:B---3--:R-:W-:Y:S01]  /*4860*/  IMAD.HI.U32 R34, R19, R16, RZ ;  /* 0x0000001013227227 */ /* 0x008fe200078e00ff */
[----:B------:R-:W-:Y:S02]  /*4870*/  SHF.R.U32.HI R35, RZ, R18, R35 ;  /* 0x00000012ff237219 */ /* 0x000fe40000011623 */
[----:B------:R-:W-:Y:S01]  /*4880*/  ISETP.NE.AND P4, PT, R2, 0x1, PT ;  /* 0x000000010200780c */ /* 0x000fe20003f85270 */
[----:B------:R-:W-:Y:S01]  /*4890*/  IMAD.HI.U32 R36, R13, R16, RZ ;  /* 0x000000100d247227 */ /* 0x000fe200078e00ff */
[----:B------:R-:W-:Y:S02]  /*48a0*/  SHF.R.U32.HI R34, RZ, R17, R34 ;  /* 0x00000011ff227219 */ /* 0x000fe40000011622 */
[----:B------:R-:W-:Y:S01]  /*48b0*/  SEL R3, R22, R35, !P0 ;  /* 0x0000002316037207 */ /* 0x000fe20004000000 */
[C---:B------:R-:W-:Y:S01]  /*48c0*/  IMAD.HI.U32 R35, R8.reuse, R7, RZ ;  /* 0x0000000708237227 */ /* 0x040fe200078e00ff */
[----:B------:R-:W-:Y:S02]  /*48d0*/  SEL R11, R19, R34, !P4 ;  /* 0x00000022130b7207 */ /* 0x000fe40006000000 */
[----:B------:R-:W-:Y:S01]  /*48e0*/  SHF.R.U32.HI R36, RZ, R17, R36 ;  /* 0x00000011ff247219 */ /* 0x000fe20000011624 */
[----:B------:R-:W-:Y:S01]  /*48f0*/  IMAD.HI.U32 R38, R3, R4, RZ ;  /* 0x0000000403267227 */ /* 0x000fe200078e00ff */
[----:B------:R-:W-:Y:S03]  /*4900*/  SHF.R.U32.HI R35, RZ, R18, R35 ;  /* 0x00000012ff237219 */ /* 0x000fe60000011623 */
[----:B------:R-:W-:Y:S01]  /*4910*/  IMAD.HI.U32 R34, R11, R4, RZ ;  /* 0x000000040b227227 */ /* 0x000fe200078e00ff */
[----:B------:R-:W-:Y:S02]  /*4920*/  @P2 SHF.R.U32.HI R3, RZ, R5, R38 ;  /* 0x00000005ff032219 */ /* 0x000fe40000011626 */
[----:B------:R-:W-:Y:S02]  /*4930*/  SEL R9, R8, R35, !P0 ;  /* 0x0000002308097207 */ /* 0x000fe40004000000 */
[----:B------:R-:W-:Y:S01]  /*4940*/  @P2 SHF.R.U32.HI R11, RZ, R5, R34 ;  /* 0x00000005ff0b2219 */ /* 0x000fe20000011622 */
[C---:B------:R-:W-:Y:S01]  /*4950*/  IMAD R10, R72.reuse, R3, RZ ;  /* 0x00000003480a7224 */ /* 0x040fe200078e02ff */
[----:B------:R-:W-:Y:S01]  /*4960*/  SEL R3, R13, R36, !P4 ;  /* 0x000000240d037207 */ /* 0x000fe20006000000 */
[C---:B------:R-:W-:Y:S03]  /*4970*/  IMAD.HI.U32 R14, R9.reuse, R4, RZ ;  /* 0x00000004090e7227 */ /* 0x040fe600078e00ff */
[----:B------:R-:W-:Y:S01]  /*4980*/  ISETP.GE.AND P0, PT, R9, R10, PT ;  /* 0x0000000a0900720c */ /* 0x000fe20003f06270 */
[C---:B------:R-:W-:Y:S01]  /*4990*/  IMAD R12, R72.reuse, R11, RZ ;  /* 0x0000000b480c7224 */ /* 0x040fe200078e02ff */
[-C--:B------:R-:W-:Y:S04]  /*49a0*/  SHF.R.U32.HI R14, RZ, R5.reuse, R14 ;  /* 0x00000005ff0e7219 */ /* 0x080fe8000001160e */
[----:B------:R-:W-:Y:S02]  /*49b0*/  ISETP.GE.OR P0, PT, R3, R12, P0 ;  /* 0x0000000c0300720c */ /* 0x000fe40000706670 */
[----:B------:R-:W-:Y:S05]  /*49c0*/  SEL R15, R9, R14, !P2 ;  /* 0x0000000e090f7207 */ /* 0x000fea0005000000 */
[----:B------:R-:W-:Y:S04]  /*49d0*/  IMAD.MOV R14, RZ, RZ, -R15 ;  /* 0x000000ffff0e7224 */ /* 0x000fe800078e0a0f */
[----:B------:R-:W-:Y:S02]  /*49e0*/  IMAD R14, R72, R14, R9 ;  /* 0x0000000e480e7224 */ /* 0x000fe400078e0209 */
[C---:B------:R-:W-:Y:S05]  /*49f0*/  @!P0 IMAD.HI.U32 R10, R3.reuse, R4, RZ ;  /* 0x00000004030a8227 */ /* 0x040fea00078e00ff */
[----:B------:R-:W-:Y:S04]  /*4a00*/  @!P0 SHF.R.U32.HI R10, RZ, R5, R10 ;  /* 0x00000005ff0a8219 */ /* 0x000fe8000001160a */
[----:B------:R-:W-:Y:S01]  /*4a10*/  @!P0 SEL R0, R3, R10, !P2 ;  /* 0x0000000a03008207 */ /* 0x000fe20005000000 */
[----:B------:R-:W-:Y:S03]  /*4a20*/  IMAD.MOV R10, RZ, RZ, -R3 ;  /* 0x000000ffff0a7224 */ /* 0x000fe600078e0a03 */
[----:B------:R-:W-:Y:S01]  /*4a30*/  @!P0 IADD3 R15, PT, PT, R15, -R0, RZ ;  /* 0x800000000f0f8210 */ /* 0x000fe20007ffe0ff */
[----:B------:R-:W-:Y:S01]  /*4a40*/  @!P0 IMAD R0, R11, R14, R0 ;  /* 0x0000000e0b008224 */ /* 0x000fe200078e0200 */
[----:B------:R-:W-:Y:S01]  /*4a50*/  IADD3 R11, PT, PT, -R9, RZ, RZ ;  /* 0x000000ff090b7210 */ /* 0x000fe20007ffe1ff */
[----:B------:R-:W-:Y:S02]  /*4a60*/  IMAD R13, R2, R10, R13 ;  /* 0x0000000a020d7224 */ /* 0x000fe400078e020d */
[----:B------:R-:W-:Y:S02]  /*4a70*/  @!P0 IMAD R9, R15, R72, R3 ;  /* 0x000000480f098224 */ /* 0x000fe400078e0203 */
[----:B------:R-:W-:Y:S02]  /*4a80*/  @!P0 IMAD.MOV.U32 R3, RZ, RZ, R0 ;  /* 0x000000ffff038224 */ /* 0x000fe400078e0000 */
[----:B------:R-:W-:Y:S02]  /*4a90*/  IMAD R8, R6, R11, R8 ;  /* 0x0000000b06087224 */ /* 0x000fe400078e0208 */
[----:B------:R-:W-:Y:S02]  /*4aa0*/  IMAD R13, R3, R2, R13 ;  /* 0x00000002030d7224 */ /* 0x000fe400078e020d */
[----:B------:R-:W-:Y:S02]  /*4ab0*/  IMAD R8, R9, R6, R8 ;  /* 0x0000000609087224 */ /* 0x000fe400078e0208 */
.L_x_95:
[----:B------:R-:W-:Y:S05]  /*4ac0*/  BRA.U UP1, `(.L_x_96) ;  /* 0x0000000101107547 */ /* 0x000fea000b800000 */
[----:B------:R-:W-:Y:S04]  /*4ad0*/  MOV R0, UR14 ;  /* 0x0000000e00007c02 */ /* 0x000fe80008000f00 */
[----:B------:R-:W-:Y:S04]  /*4ae0*/  SHF.L.U32 R3, R0, 0x1f, RZ ;  /* 0x0000001f00037819 */ /* 0x000fe800000006ff */
[----:B------:R-:W1:Y:S02]  /*4af0*/  SYNCS.PHASECHK.TRANS64.TRYWAIT P0, [UR6+0x108], R3 ;  /* 0x00010803ff0075a7 */ /* 0x000e640008001106 */
[----:B-1----:R-:W-:Y:S05]  /*4b00*/  @!P0 BRA `(.L_x_97) ;  /* 0x0000006400888947 */ /* 0x002fea0003800000 */
.L_x_96:
[----:B------:R-:W-:Y:S02]  /*4b10*/  R2UR UR27, R21 ;  /* 0x00000000151b72ca */ /* 0x000fe400000e0000 */
[----:B------:R-:W-:Y:S02]  /*4b20*/  R2UR UR26, R20 ;  /* 0x00000000141a72ca */ /* 0x000fe400000e0000 */
[----:B------:R-:W-:Y:S02]  /*4b30*/  ISETP.NE.U32.AND P2, PT, RZ, UR4, PT ;  /* 0x00000004ff007c0c */ /* 0x000fe4000bf45070 */
[----:B------:R-:W-:Y:S02]  /*4b40*/  SHF.L.U32 R12, R31, 0x1f, RZ ;  /* 0x0000001f1f0c7819 */ /* 0x000fe400000006ff */
[----:B------:R-:W-:Y:S05]  /*4b50*/  ISETP.NE.AND.EX P2, PT, RZ, UR5, PT, P2 ;  /* 0x00000005ff007c0c */ /* 0x000fea000bf45320 */
[----:B------:R-:W-:Y:S02]  /*4b60*/  USHF.L.U32 UR27, UR27, 0x7, URZ ;  /* 0x000000071b1b7899 */ /* 0x000fe400080006ff */
[----:B------:R-:W-:Y:S01]  /*4b70*/  UIMAD UR26, UR26, 0xc0, URZ ;  /* 0x000000c01a1a78a4 */ /* 0x000fe2000f8e02ff */
[----:B------:R-:W-:Y:S11]  /*4b80*/  BRA.U !UP3, `(.L_x_98) ;  /* 0x000000010b347547 */ /* 0x000ff6000b800000 */
[----:B------:R-:W-:Y:S01]  /*4b90*/  UPLOP3.LUT UP0, UPT, UPT, UPT, UP2, 0x80, 0x8 ;  /* 0x000000000008789c */ /* 0x000fe20003f0f020 */
[----:B-1----:R-:W-:Y:S02]  /*4ba0*/  HFMA2 R0, -RZ, RZ, 0, 5.9604644775390625e-08 ;  /* 0x00000001ff007431 */ /* 0x002fe400000001ff */
[----:B------:R-:W-:Y:S03]  /*4bb0*/  IMAD.MOV.U32 R167, RZ, RZ, 0x1 ;  /* 0x00000001ffa77424 */ /* 0x000fe600078e00ff */
[----:B------:R-:W-:Y:S05]  /*4bc0*/  PLOP3.LUT P0, PT, PT, PT, UP0, 0x80, 0x8 ;  /* 0x000000000008781c */ /* 0x000fea0003f0f008 */
[----:B------:R-:W1:Y:S01]  /*4bd0*/  @UP0 LDCU.64 UR10, c[0x0][0x888] ;  /* 0x00011100ff0a07ac */ /* 0x000e620008000a00 */
[----:B------:R-:W-:Y:S07]  /*4be0*/  @UP0 UIMAD UR8, UR36, UR4, URZ ;  /* 0x00000004240802a4 */ /* 0x000fee000f8e02ff */
[----:B------:R-:W-:Y:S01]  /*4bf0*/  @!P0 PRMT R167, R0, 0x7610, R167 ;  /* 0x0000761000a78816 */ /* 0x000fe200000000a7 */
[----:B-1----:R-:W-:Y:S03]  /*4c00*/  @UP0 UIMAD.WIDE UR10, UR8, 0x4, UR10 ;  /* 0x00000004080a08a5 */ /* 0x002fe6000f8e020a */
[----:B------:R-:W1:Y:S03]  /*4c10*/  @!UP0 LDCU UR8, c[0x0][0x880] ;  /* 0x00011000ff0887ac */ /* 0x000e660008000800 */
[----:B------:R-:W-:Y:S01]  /*4c20*/  IMAD.U32 R10, RZ, RZ, UR10 ;  /* 0x0000000aff0a7e24 */ /* 0x000fe2000f8e00ff */
[----:B------:R-:W-:Y:S05]  /*4c30*/  MOV R11, UR11 ;  /* 0x0000000b000b7c02 */ /* 0x000fea0008000f00 */
[----:B-----5:R4:W5:Y:S02]  /*4c40*/  @P0 LDG.E R81, desc[UR46][R10.64] ;  /* 0x0000002e0a510981 */ /* 0x020964000c1e1900 */
[----:B-1--4-:R-:W-:Y:S07]  /*4c50*/  @!P0 IMAD.U32 R81, RZ, RZ, UR8 ;  /* 0x00000008ff518e24 */ /* 0x012fee000f8e00ff */
.L_x_98:
[----:B-----5:R-:W-:Y:S01]  /*4c60*/  @!P2 FSETP.EQ.AND P0, PT, R81, RZ, PT ;  /* 0x000000ff5100a20b */ /* 0x020fe20003f02000 */
[----:B------:R-:W-:Y:S01]  /*4c70*/  @!UPT UIADD3 URZ, UPT, UPT, URZ, URZ, URZ ;  /* 0x000000fffffff290 */ /* 0x000fe2000fffe0ff */
[----:B------:R-:W-:Y:S11]  /*4c80*/  @!P2 BRA `(.L_x_99) ;  /* 0x000000000014a947 */ /* 0x000ff60003800000 */
[----:B------:R-:W-:Y:S02]  /*4c90*/  LOP3.LUT P2, RZ, R167, 0xff, RZ, 0xc0, !PT ;  /* 0x000000ffa7ff7812 */ /* 0x000fe4000784c0ff */
[----:B------:R-:W-:Y:S04]  /*4ca0*/  PLOP3.LUT P0, PT, PT, PT, UP0, 0x80, 0x8 ;  /* 0x000000000008781c */ /* 0x000fe80003f0f008 */
[----:B------:R-:W-:Y:S07]  /*4cb0*/  PLOP3.LUT P0, PT, P0, PT, PT, 0x8, 0x80 ;  /* 0x000000000080781c */ /* 0x000fee000070e170 */
[----:B------:R-:W-:Y:S11]  /*4cc0*/  @P2 FSETP.EQ.AND P0, PT, R81, RZ, PT ;  /* 0x000000ff5100220b */ /* 0x000ff60003f02000 */
[----:B------:R-:W-:Y:S02]  /*4cd0*/  @!UPT UIADD3 URZ, UPT, UPT, URZ, URZ, URZ ;  /* 0x000000fffffff290 */ /* 0x000fe4000fffe0ff */
.L_x_99:
[----:B------:R-:W4:Y:S01]  /*4ce0*/  SYNCS.PHASECHK.TRANS64.TRYWAIT P2, [UR6+0xe8], R12 ;  /* 0x0000e80cff0075a7 */ /* 0x000f220008041106 */
[----:B------:R-:W-:Y:S04]  /*4cf0*/  ELECT P4, URZ, PT ;  /* 0x0000000000ff782f */ /* 0x000fe80003880000 */
[----:B------:R-:W-:Y:S11]  /*4d00*/  PLOP3.LUT P4, PT, P0, P4, PT, 0xf2, 0x2f ;  /* 0x00000000002f781c */ /* 0x000ff60000789e72 */
[----:B------:R-:W-:Y:S02]  /*4d10*/  @!UPT UIADD3 URZ, UPT, UPT, URZ, URZ, URZ ;  /* 0x000000fffffff290 */ /* 0x000fe4000fffe0ff */
[----:B--2---:R-:W-:Y:S05]  /*4d20*/  @!P4 IADD3 R9, P0, PT, R32, 0x580, RZ ;  /* 0x000005802009c810 */ /* 0x004fea0007f1e0ff */
[----:B-1----:R-:W-:Y:S01]  /*4d30*/  @!P4 IMAD.X R0, RZ, RZ, R33, P0 ;  /* 0x000000ffff00c224 */ /* 0x002fe200000e0621 */
[----:B----4-:R-:W-:Y:S07]  /*4d40*/  @!P2 BRA `(.L_x_100) ;  /* 0x000000640010a947 */ /* 0x010fee0003800000 */
.L_x_193:
[----:B------:R-:W-:Y:S01]  /*4d50*/  @!P4 R2UR UR8, R0 ;  /* 0x000000000008c2ca */ /* 0x000fe200000e0000 */
[----:B------:R-:W-:Y:S01]  /*4d60*/  VOTEU.ALL UP1, P4 ;  /* 0x0000000000ff7886 */ /* 0x000fe20002020000 */
[----:B------:R-:W-:Y:S01]  /*4d70*/  @!P4 R2UR UR9, R9 ;  /* 0x000000000909c2ca */ /* 0x000fe200000e0000 */
[----:B------:R-:W-:Y:S01]  /*4d80*/  @!P4 IMAD.MOV.U32 R0, RZ, RZ, 0x2000 ;  /* 0x00002000ff00c424 */ /* 0x000fe200078e00ff */
[----:B------:R-:W-:Y:S01]  /*4d90*/  UMOV UR10, 0x0 ;  /* 0x00000000000a7882 */ /* 0x000fe20000000000 */
[----:B------:R-:W-:Y:S01]  /*4da0*/  UMOV UR11, 0x10000000 ;  /* 0x10000000000b7882 */ /* 0x000fe20000000000 */
[----:B------:R-:W-:Y:S01]  /*4db0*/  @!UP1 UIADD3 UR24, UPT, UPT, UR6, 0x200, URZ ;  /* 0x0000020006189890 */ /* 0x000fe2000fffe0ff */
[----:B------:R-:W-:Y:S01]  /*4dc0*/  @!P4 IADD3 R21, P0, PT, R32, 0x580, RZ ;  /* 0x000005802015c810 */ /* 0x000fe20007f1e0ff */
[----:B------:R-:W-:Y:S01]  /*4dd0*/  VOTEU.ALL UP1, P4 ;  /* 0x0000000000ff7886 */ /* 0x000fe20002020000 */
[----:B------:R-:W-:Y:S03]  /*4de0*/  UMOV UR28, UR36 ;  /* 0x00000024001c7c82 */ /* 0x000fe60008000000 */
[----:B------:R-:W-:Y:S02]  /*4df0*/  @!P4 IMAD.X R20, RZ, RZ, R33, P0 ;  /* 0x000000ffff14c224 */ /* 0x000fe400000e0621 */
[----:B------:R-:W-:Y:S01]  /*4e00*/  IMAD.U32 R11, RZ, RZ, UR8 ;  /* 0x00000008ff0b7e24 */ /* 0x000fe2000f8e00ff */
[----:B------:R-:W-:Y:S01]  /*4e10*/  UPRMT UR8, UR37, 0x654, UR25 ;  /* 0x0000065425087896 */ /* 0x000fe20008000019 */
[----:B------:R-:W-:Y:S03]  /*4e20*/  IMAD.U32 R10, RZ, RZ, UR9 ;  /* 0x00000009ff0a7e24 */ /* 0x000fe6000f8e00ff */
[----:B------:R-:W-:Y:S02]  /*4e30*/  @!P4 R2UR UR13, R11 ;  /* 0x000000000b0dc2ca */ /* 0x000fe400000e0000 */
[----:B------:R-:W-:Y:S11]  /*4e40*/  @!P4 R2UR UR12, R10 ;  /* 0x000000000a0cc2ca */ /* 0x000ff600000e0000 */
[----:B------:R-:W-:Y:S02]  /*4e50*/  @!UPT UIADD3 URZ, UPT, UPT, URZ, URZ, URZ ;  /* 0x000000fffffff290 */ /* 0x000fe4000fffe0ff */
[----:B------:R2:W-:Y:S01]  /*4e60*/  @!UP1 UTMALDG.3D [UR24], [UR12], desc[UR10] ;  /* 0x00000a180c0095b4 */ /* 0x0005e20008011000 */
[----:B------:R2:W-:Y:S01]  /*4e70*/  @!P4 SYNCS.ARRIVE.TRANS64.RED.A0TR RZ, [UR6+0xd0], R0 ;  /* 0x0000d000ffffc9a7 */ /* 0x0005e20008300406 */
[----:B------:R-:W-:Y:S01]  /*4e80*/  SYNCS.ARRIVE.TRANS64.RED.A1T0 RZ, [UR8], RZ ;  /* 0x000000ffffff79a7 */ /* 0x000fe20008100408 */
[----:B------:R-:W4:Y:S02]  /*4e90*/  SYNCS.PHASECHK.TRANS64.TRYWAIT P2, [UR6+0xf0], R12 ;  /* 0x0000f00cff0075a7 */ /* 0x000f240008041106 */
[----:B--2-4-:R-:W-:Y:S05]  /*4ea0*/  @!P2 BRA `(.L_x_101) ;  /* 0x0000006000d0a947 */ /* 0x014fea0003800000 */
.L_x_195:
[----:B------:R-:W2:Y:S01]  /*4eb0*/  LDC.64 R14, c[0x0][0xb10] ;  /* 0x0002c400ff0e7b82 */ /* 0x000ea20000000a00 */
[----:B------:R-:W-:Y:S01]  /*4ec0*/  @!P4 R2UR UR8, R20 ;  /* 0x000000001408c2ca */ /* 0x000fe200000e0000 */
[----:B------:R-:W-:Y:S01]  /*4ed0*/  VOTEU.ALL UP1, P4 ;  /* 0x0000000000ff7886 */ /* 0x000fe20002020000 */
[----:B------:R-:W-:Y:S01]  /*4ee0*/  @!P4 R2UR UR9, R21 ;  /* 0x000000001509c2ca */ /* 0x000fe200000e0000 */
[----:B------:R-:W-:Y:S01]  /*4ef0*/  UMOV UR10, 0x0 ;  /* 0x00000000000a7882 */ /* 0x000fe20000000000 */
[----:B------:R-:W-:Y:S03]  /*4f00*/  UMOV UR11, 0x10000000 ;  /* 0x10000000000b7882 */ /* 0x000fe60000000000 */
[----:B------:R-:W4:Y:S01]  /*4f10*/  LDC.64 R10, c[0x0][0xb18] ;  /* 0x0002c600ff0a7b82 */ /* 0x000f220000000a00 */
[----:B------:R-:W-:Y:S01]  /*4f20*/  @!UP1 UIADD3 UR18, UPT, UPT, UR26, 0x40, URZ ;  /* 0x000000401a129890 */ /* 0x000fe2000fffe0ff */
[----:B------:R-:W-:Y:S01]  /*4f30*/  @P3 SHF.R.U32.HI R28, RZ, 0x10, R25 ;  /* 0x00000010ff1c3819 */ /* 0x000fe20000011619 */
[----:B------:R-:W-:Y:S01]  /*4f40*/  @!UP1 UIADD3 UR16, UPT, UPT, UR6, 0x2200, URZ ;  /* 0x0000220006109890 */ /* 0x000fe2000fffe0ff */
[----:B------:R-:W-:Y:S01]  /*4f50*/  VIADD R30, R30, 0x1 ;  /* 0x000000011e1e7836 */ /* 0x000fe20000000000 */
[----:B------:R-:W-:Y:S03]  /*4f60*/  VOTEU.ALL UP1, P4 ;  /* 0x0000000000ff7886 */ /* 0x000fe60002020000 */
[----:B------:R-:W5:Y:S01]  /*4f70*/  @!P1 LDC R0, c[0x0][0xb20] ;  /* 0x0002c800ff009b82 */ /* 0x000f620000000800 */
[----:B------:R-:W-:Y:S01]  /*4f80*/  UMOV UR19, UR27 ;  /* 0x0000001b00137c82 */ /* 0x000fe20008000000 */
[----:B------:R-:W-:Y:S01]  /*4f90*/  IMAD.U32 R21, RZ, RZ, UR8 ;  /* 0x00000008ff157e24 */ /* 0x000fe2000f8e00ff */
[----:B------:R-:W-:Y:S05]  /*4fa0*/  UMOV UR20, UR36 ;  /* 0x0000002400147c82 */ /* 0x000fea0008000000 */
[----:B-1----:R-:W1:Y:S01]  /*4fb0*/  @!P1 LDC R3, c[0x0][0xb0c] ;  /* 0x0002c300ff039b82 */ /* 0x002e620000000800 */
[----:B------:R-:W-:Y:S01]  /*4fc0*/  IMAD.U32 R20, RZ, RZ, UR9 ;  /* 0x00000009ff147e24 */ /* 0x000fe2000f8e00ff */
[----:B------:R-:W-:Y:S01]  /*4fd0*/  UPRMT UR8, UR37, 0x654, UR17 ;  /* 0x0000065425087896 */ /* 0x000fe20008000011 */
[----:B------:R-:W-:Y:S03]  /*4fe0*/  @!P4 R2UR UR13, R21 ;  /* 0x00000000150dc2ca */ /* 0x000fe600000e0000 */
[----:B------:R-:W-:Y:S01]  /*4ff0*/  @!P4 R2UR UR12, R20 ;  /* 0x00000000140cc2ca */ /* 0x000fe200000e0000 */
[----:B------:R-:W-:Y:S11]  /*5000*/  @!P4 IMAD.MOV.U32 R20, RZ, RZ, 0x2000 ;  /* 0x00002000ff14c424 */ /* 0x000ff600078e00ff */
[----:B------:R-:W-:Y:S01]  /*5010*/  @!UPT UIADD3 URZ, UPT, UPT, URZ, URZ, URZ ;  /* 0x000000fffffff290 */ /* 0x000fe2000fffe0ff */
[----:B------:R1:W-:Y:S01]  /*5020*/  @!UP1 UTMALDG.3D [UR16], [UR12], desc[UR10] ;  /* 0x00000a100c0095b4 */ /* 0x0003e20008011000 */
[----:B------:R1:W-:Y:S02]  /*5030*/  @!P4 SYNCS.ARRIVE.TRANS64.RED.A0TR RZ, [UR6+0xd8], R20 ;  /* 0x0000d814ffffc9a7 */ /* 0x0003e40008300406 */
[----:B-1----:R-:W-:Y:S01]  /*5040*/  @!P1 ISETP.NE.AND P2, PT, R3, 0x1, PT ;  /* 0x000000010300980c */ /* 0x002fe20003f45270 */
[C---:B--2---:R-:W-:Y:S01]  /*5050*/  @!P1 IMAD.HI.U32 R14, R13.reuse, R14, RZ ;  /* 0x0000000e0d0e9227 */ /* 0x044fe200078e00ff */
[----:B----4-:R-:W-:Y:S03]  /*5060*/  @!P1 ISETP.NE.AND P0, PT, R10, 0x1, PT ;  /* 0x000000010a00980c */ /* 0x010fe60003f05270 */
[C---:B------:R-:W-:Y:S01]  /*5070*/  @!P1 IMAD.HI.U32 R11, R8.reuse, R11, RZ ;  /* 0x0000000b080b9227 */ /* 0x040fe200078e00ff */
[----:B------:R-:W-:Y:S04]  /*5080*/  @!P1 SHF.R.U32.HI R14, RZ, R15, R14 ;  /* 0x0000000fff0e9219 */ /* 0x000fe8000001160e */
[----:B-----5:R-:W-:Y:S01]  /*5090*/  @!P1 SHF.R.U32.HI R9, RZ, R0, R11 ;  /* 0x00000000ff099219 */ /* 0x020fe2000001160b */
[----:B------:R-:W-:Y:S01]  /*50a0*/  SYNCS.ARRIVE.TRANS64.RED.A1T0 RZ, [UR8], RZ ;  /* 0x000000ffffff79a7 */ /* 0x000fe20008100408 */
[----:B------:R-:W-:Y:S02]  /*50b0*/  @!P1 SEL R14, R13, R14, !P2 ;  /* 0x0000000e0d0e9207 */ /* 0x000fe40005000000 */
[----:B------:R-:W-:Y:S01]  /*50c0*/  @!P1 SEL R9, R8, R9, !P0 ;  /* 0x0000000908099207 */ /* 0x000fe20004000000 */
[----:B------:R-:W1:Y:S04]  /*50d0*/  SYNCS.PHASECHK.TRANS64.TRYWAIT P5, [UR6+0xf8], R12 ;  /* 0x0000f80cff0075a7 */ /* 0x000e6800080a1106 */
[----:B------:R-:W-:Y:S02]  /*50e0*/  @!P1 IMAD.IADD R0, R9, 0x1, -R14 ;  /* 0x0000000109009824 */ /* 0x000fe400078e0a0e */
[----:B------:R-:W-:Y:S02]  /*50f0*/  @!P1 IMAD.IADD R9, R14, 0x1, -R9 ;  /* 0x000000010e099824 */ /* 0x000fe400078e0a09 */
[----:B------:R-:W-:Y:S02]  /*5100*/  @!P1 IMAD R13, R0, R3, R13 ;  /* 0x00000003000d9224 */ /* 0x000fe400078e020d */
[----:B------:R-:W-:Y:S01]  /*5110*/  @!P1 IMAD R8, R9, R10, R8 ;  /* 0x0000000a09089224 */ /* 0x000fe200078e0208 */
[----:B-1----:R-:W-:Y:S06]  /*5120*/  @!P5 BRA `(.L_x_102) ;  /* 0x000000600048d947 */ /* 0x002fec0003800000 */
.L_x_197:
[----:B-1----:R-:W-:Y:S01]  /*5130*/  @!P4 IADD3 R3, P0, PT, R32, 0x580, RZ ;  /* 0x000005802003c810 */ /* 0x002fe20007f1e0ff */
[----:B------:R-:W-:Y:S01]  /*5140*/  VOTEU.ALL UP1, P4 ;  /* 0x0000000000ff7886 */ /* 0x000fe20002020000 */
[----:B------:R-:W-:Y:S01]  /*5150*/  UMOV UR20, 0x0 ;  /* 0x0000000000147882 */ /* 0x000fe20000000000 */
[----:B------:R-:W-:Y:S01]  /*5160*/  UMOV UR21, 0x10000000 ;  /* 0x1000000000157882 */ /* 0x000fe20000000000 */
[----:B------:R-:W-:Y:S01]  /*5170*/  @!P4 R2UR UR9, R3 ;  /* 0x000000000309c2ca */ /* 0x000fe200000e0000 */
[----:B------:R-:W-:Y:S01]  /*5180*/  @!P4 IMAD.X R0, RZ, RZ, R33, P0 ;  /* 0x000000ffff00c224 */ /* 0x000fe200000e0621 */
[----:B------:R-:W-:Y:S01]  /*5190*/  @!UP1 UIADD3 UR10, UPT, UPT, UR26, 0x80, URZ ;  /* 0x000000801a0a9890 */ /* 0x000fe2000fffe0ff */
[----:B------:R-:W-:Y:S01]  /*51a0*/  ISETP.NE.AND P0, PT, R30, 0x2, PT ;  /* 0x000000021e00780c */ /* 0x000fe20003f05270 */
[----:B------:R-:W-:Y:S01]  /*51b0*/  UMOV UR11, UR27 ;  /* 0x0000001b000b7c82 */ /* 0x000fe20008000000 */
[----:B------:R-:W-:Y:S01]  /*51c0*/  UMOV UR12, UR36 ;  /* 0x00000024000c7c82 */ /* 0x000fe20008000000 */
[----:B------:R-:W-:Y:S01]  /*51d0*/  @!P4 R2UR UR8, R0 ;  /* 0x000000000008c2ca */ /* 0x000fe200000e0000 */
[----:B------:R-:W-:Y:S01]  /*51e0*/  IMAD.IADD R20, R8, 0x1, R143 ;  /* 0x0000000108147824 */ /* 0x000fe200078e028f */
[----:B------:R-:W-:Y:S01]  /*51f0*/  @P3 R2UR UR36, R28 ;  /* 0x000000001c2432ca */ /* 0x000fe200000e0000 */
[----:B------:R-:W-:Y:S01]  /*5200*/  IMAD.IADD R21, R13, 0x1, R166 ;  /* 0x000000010d157824 */ /* 0x000fe200078e02a6 */
[----:B------:R-:W-:Y:S02]  /*5210*/  SEL R0, RZ, 0x1, P0 ;  /* 0x00000001ff007807 */ /* 0x000fe40000000000 */
[----:B------:R-:W-:Y:S01]  /*5220*/  LOP3.LUT R31, R31, 0x1, RZ, 0x3c, !PT ;  /* 0x000000011f1f7812 */ /* 0x000fe200078e3cff */
[----:B------:R-:W-:Y:S01]  /*5230*/  IMAD.U32 R10, RZ, RZ, UR9 ;  /* 0x00000009ff0a7e24 */ /* 0x000fe2000f8e00ff */
[----:B------:R-:W-:Y:S01]  /*5240*/  @!UP1 UIADD3 UR9, UPT, UPT, UR6, 0xe0, URZ ;  /* 0x000000e006099890 */ /* 0x000fe2000fffe0ff */
[----:B------:R-:W-:Y:S02]  /*5250*/  LOP3.LUT R29, R29, R0, RZ, 0x3c, !PT ;  /* 0x000000001d1d7212 */ /* 0x000fe400078e3cff */
[----:B------:R-:W-:Y:S02]  /*5260*/  SEL R30, R30, RZ, P0 ;  /* 0x000000ff1e1e7207 */ /* 0x000fe40000000000 */
[----:B------:R-:W-:Y:S01]  /*5270*/  IMAD.U32 R11, RZ, RZ, UR8 ;  /* 0x00000008ff0b7e24 */ /* 0x000fe2000f8e00ff */
[----:B------:R-:W-:Y:S01]  /*5280*/  @!P4 R2UR UR18, R10 ;  /* 0x000000000a12c2ca */ /* 0x000fe200000e0000 */
[----:B------:R-:W-:Y:S01]  /*5290*/  @!UP1 UIADD3 UR8, UPT, UPT, UR6, 0x4200, URZ ;  /* 0x0000420006089890 */ /* 0x000fe2000fffe0ff */
[----:B------:R-:W-:Y:S02]  /*52a0*/  VOTEU.ALL UP1, P4 ;  /* 0x0000000000ff7886 */ /* 0x000fe40002020000 */
[----:B------:R-:W-:Y:S11]  /*52b0*/  @!P4 R2UR UR19, R11 ;  /* 0x000000000b13c2ca */ /* 0x000ff600000e0000 */
[----:B------:R-:W-:Y:S02]  /*52c0*/  @!UPT UIADD3 URZ, UPT, UPT, URZ, URZ, URZ ;  /* 0x000000fffffff290 */ /* 0x000fe4000fffe0ff */
[----:B------:R4:W-:Y:S01]  /*52d0*/  @!UP1 UTMALDG.3D [UR8], [UR18], desc[UR20] ;  /* 0x00001408120095b4 */ /* 0x0009e20008011000 */
[----:B------:R4:W-:Y:S01]  /*52e0*/  @!P4 SYNCS.ARRIVE.TRANS64.RED.A0TR RZ, [UR6+0xe0], R23 ;  /* 0x0000e017ffffc9a7 */ /* 0x0009e20008300406 */
[----:B------:R-:W-:Y:S01]  /*52f0*/  UPLOP3.LUT UP1, UPT, UPT, UPT, UPT, 0x80, 0x8 ;  /* 0x000000000008789c */ /* 0x000fe20003f2f070 */
[----:B------:R-:W-:Y:S01]  /*5300*/  SYNCS.ARRIVE.TRANS64.RED.A1T0 RZ, [UR7], RZ ;  /* 0x000000ffffff79a7 */ /* 0x000fe20008100407 */
[----:B------:R-:W-:Y:S09]  /*5310*/  @P3 BRA `(.L_x_103) ;  /* 0xfffffff000f03947 */ /* 0x000ff2000383ffff */
[----:B------:R-:W-:-:S04]  /*5320*/  SHF.L.U32 R3, R31, 0x1f, RZ ;  /* 0x0000001f1f037819 */ /* 0x000fc800000006ff */
[----:B------:R-:W1:Y:S02]  /*5330*/  SYNCS.PHASECHK.TRANS64.TRYWAIT P0, [UR6+0xe8], R3 ;  /* 0x0000e803ff0075a7 */ /* 0x000e640008001106 */
[----:B-1----:R-:W-:Y:S05]  /*5340*/  @!P0 BRA `(.L_x_104) ;  /* 0x0000005c00d88947 */ /* 0x002fea0003800000 */
.L_x_199:
[----:B------:R-:W2:Y:S02]  /*5350*/  SYNCS.PHASECHK.TRANS64.TRYWAIT P0, [UR6+0xf0], R3 ;  /* 0x0000f003ff0075a7 */ /* 0x000ea40008001106 */
[----:B--2---:R-:W-:Y:S05]  /*5360*/  @!P0 BRA `(.L_x_105) ;  /* 0x0000005c00e88947 */ /* 0x004fea0003800000 */
.L_x_201:
[----:B-1----:R-:W-:-:S07]  /*5370*/  MOV R0, UR6 ;  /* 0x0000000600007c02 */ /* 0x002fce0008000f00 */
.L_x_106:
[----:B-1----:R-:W-:-:S04]  /*5380*/  SHF.L.U32 R3, R31, 0x1f, RZ ;  /* 0x0000001f1f037819 */ /* 0x002fc800000006ff */
[----:B------:R1:W2:Y:S03]  /*5390*/  SYNCS.PHASECHK.TRANS64.TRYWAIT P0, [R0+URZ+0xf8], R3 ;  /* 0x0000f803000075a7 */ /* 0x0002a600080011ff */
[----:B--2---:R-:W-:Y:S05]  /*53a0*/  @!P0 NANOSLEEP.SYNCS 0x989680 ;  /* 0x009896800000895d */ /* 0x004fea0003900000 */
[----:B------:R-:W2:Y:S02]  /*53b0*/  @!P0 SYNCS.PHASECHK.TRANS64 P0, [R0+URZ+0xf8], R3 ;  /* 0x0000f803000085a7 */ /* 0x000ea400080010ff */
[----:B--2-4-:R-:W-:Y:S05]  /*53c0*/  @P0 EXIT ;  /* 0x000000000000094d */ /* 0x014fea0003800000 */
[----:B------:R-:W-:Y:S05]  /*53d0*/  BRA `(.L_x_106) ;  /* 0xfffffffc00e87947 */ /* 0x000fea000383ffff */
.L_x_93:
[----:B------:R-:W-:-:S06]  /*53e0*/  UISETP.GE.AND UP1, UPT, UR10, 0x4, UPT ;  /* 0x000000040a00788c */ /* 0x000fcc000bf26270 */
[----:B------:R-:W-:-:S13]  /*53f0*/  PLOP3.LUT P0, PT, PT, PT, UP1, 0x80, 0x8 ;  /* 0x000000000008781c */ /* 0x000fda0003f0f018 */
[----:B------:R-:W-:Y:S05]  /*5400*/  @!P0 EXIT ;  /* 0x000000000000894d */ /* 0x000fea0003800000 */
[----:B------:R-:W-:Y:S01]  /*5410*/  BAR.SYNC.DEFER_BLOCKING 0x6, 0xa0 ;  /* 0x0182800000007b1d */ /* 0x000fe20000010000 */
[C---:B------:R-:W-:Y:S01]  /*5420*/  IMAD.SHL.U32 R0, R180.reuse, 0x40, RZ ;  /* 0x00000040b4007824 */ /* 0x040fe200078e00ff */
[C---:B------:R-:W-:Y:S01]  /*5430*/  LOP3.LUT R183, R180.reuse, 0x60, RZ, 0xc0, !PT ;  /* 0x00000060b4b77812 */ /* 0x040fe200078ec0ff */
[C---:B------:R-:W-:Y:S01]  /*5440*/  IMAD.SHL.U32 R181, R180.reuse, 0x8, RZ ;  /* 0x00000008b4b57824 */ /* 0x040fe200078e00ff */
[C---:B------:R-:W-:Y:S01]  /*5450*/  LOP3.LUT R182, R180.reuse, 0x2, RZ, 0xc0, !PT ;  /* 0x00000002b4b67812 */ /* 0x040fe200078ec0ff */
[----:B------:R-:W-:Y:S01]  /*5460*/  IMAD.U32 R2, R180, 0x10000, RZ ;  /* 0x00010000b4027824 */ /* 0x000fe200078e00ff */
[----:B------:R-:W-:Y:S02]  /*5470*/  UMOV UR49, 0x400 ;  /* 0x0000040000317882 */ /* 0x000fe40000000000 */
[----:B------:R-:W1:Y:S01]  /*5480*/  LDC R173, c[0x0][0x370] ;  /* 0x0000dc00ffad7b82 */ /* 0x000e620000000800 */
[----:B------:R-:W-:Y:S01]  /*5490*/  ULEA UR49, UR37, UR49, 0x18 ;  /* 0x0000003125317291 */ /* 0x000fe2000f8ec0ff */
[----:B------:R-:W-:Y:S01]  /*54a0*/  LOP3.LUT R4, R0, 0x180, RZ, 0xc0, !PT ;  /* 0x0000018000047812 */ /* 0x000fe200078ec0ff */
[----:B------:R-:W-:Y:S01]  /*54b0*/  HFMA2 R178, -RZ, RZ, 0, 0 ;  /* 0x00000000ffb27431 */ /* 0x000fe200000001ff */
[----:B------:R-:W-:Y:S01]  /*54c0*/  LOP3.LUT R2, R2, 0x600000, RZ, 0xc0, !PT ;  /* 0x0060000002027812 */ /* 0x000fe200078ec0ff */
[----:B------:R-:W-:Y:S01]  /*54d0*/  UIADD3 UR48, UPT, UPT, UR49, 0x200, URZ ;  /* 0x0000020031307890 */ /* 0x000fe2000fffe0ff */
[----:B------:R-:W-:Y:S01]  /*54e0*/  LOP3.LUT R181, R4, 0x30, R181, 0xf8, !PT ;  /* 0x0000003004b57812 */ /* 0x000fe200078ef8b5 */
[----:B------:R-:W-:Y:S01]  /*54f0*/  IMAD.MOV.U32 R79, RZ, RZ, RZ ;  /* 0x000000ffff4f7224 */ /* 0x000fe200078e00ff */
[----:B------:R-:W2:Y:S01]  /*5500*/  LDC R74, c[0x0][0xb0c] ;  /* 0x0002c300ff4a7b82 */ /* 0x000ea20000000800 */
[----:B------:R-:W-:Y:S01]  /*5510*/  LOP3.LUT R180, R180, 0x4, RZ, 0xc0, !PT ;  /* 0x00000004b4b47812 */ /* 0x000fe200078ec0ff */
[----:B------:R-:W-:Y:S01]  /*5520*/  IMAD.MOV.U32 R186, RZ, RZ, RZ ;  /* 0x000000ffffba7224 */ /* 0x000fe200078e00ff */
[----:B------:R-:W-:-:S02]  /*5530*/  LOP3.LUT R181, R181, 0x1e40, R0, 0xf8, !PT ;  /* 0x00001e40b5b57812 */ /* 0x000fc400078ef800 */
[----:B------:R-:W-:Y:S01]  /*5540*/  CS2R R176, SRZ ;  /* 0x0000000000b07805 */ /* 0x000fe2000001ff00 */
[----:B------:R-:W-:Y:S01]  /*5550*/  IMAD.MOV.U32 R175, RZ, RZ, RZ ;  /* 0x000000ffffaf7224 */ /* 0x000fe200078e00ff */
[C---:B------:R-:W-:Y:S01]  /*5560*/  IADD3 R179, PT, PT, -R180.reuse, 0x2, RZ ;  /* 0x00000002b4b37810 */ /* 0x040fe20007ffe1ff */
[----:B------:R-:W-:Y:S01]  /*5570*/  IMAD.MOV R171, RZ, RZ, -R182 ;  /* 0x000000ffffab7224 */ /* 0x000fe200078e0ab6 */
[----:B------:R-:W3:Y:S01]  /*5580*/  LDC R169, c[0x0][0xb20] ;  /* 0x0002c800ffa97b82 */ /* 0x000ee20000000800 */
[----:B------:R-:W4:Y:S01]  /*5590*/  LDS R3, [UR49+0x1a0] ;  /* 0x0001a031ff037984 */ /* 0x000f220008000800 */
[----:B------:R-:W-:Y:S01]  /*55a0*/  IADD3 R170, PT, PT, -R180, RZ, RZ ;  /* 0x000000ffb4aa7210 */ /* 0x000fe20007ffe1ff */
[----:B------:R-:W-:Y:S01]  /*55b0*/  VIADD R181, R181, UR48 ;  /* 0x00000030b5b57c36 */ /* 0x000fe20008000000 */
[----:B------:R-:W1:Y:S04]  /*55c0*/  LDCU.64 UR52, c[0x0][0x348] ;  /* 0x00006900ff3477ac */ /* 0x000e680008000a00 */
[----:B------:R-:W1:Y:S01]  /*55d0*/  LDC R73, c[0x0][0xb30] ;  /* 0x0002cc00ff497b82 */ /* 0x000e620000000800 */
[----:B------:R-:W1:Y:S01]  /*55e0*/  LDCU.64 UR38, c[0x0][0x888] ;  /* 0x00011100ff2677ac */ /* 0x000e620008000a00 */
[----:B------:R-:W1:Y:S06]  /*55f0*/  LDCU.64 UR44, c[0x0][0x890] ;  /* 0x00011200ff2c77ac */ /* 0x000e6c0008000a00 */
[----:B------:R-:W1:Y:S01]  /*5600*/  LDC.64 R164, c[0x0][0xb10] ;  /* 0x0002c400ffa47b82 */ /* 0x000e620000000a00 */
[----:B------:R-:W-:Y:S01]  /*5610*/  UIADD3 UR50, UPT, UPT, UR49, 0x6200, URZ ;  /* 0x0000620031327890 */ /* 0x000fe2000fffe0ff */
[----:B------:R-:W-:-:S06]  /*5620*/  UMOV UR54, URZ ;  /* 0x000000ff00367c82 */ /* 0x000fcc0008000000 */
[----:B------:R-:W1:Y:S08]  /*5630*/  LDC.64 R70, c[0x0][0xb18] ;  /* 0x0002c600ff467b82 */ /* 0x000e700000000a00 */
[----:B------:R-:W1:Y:S08]  /*5640*/  LDC.64 R68, c[0x0][0xb28] ;  /* 0x0002ca00ff447b82 */ /* 0x000e700000000a00 */
[----:B------:R-:W1:Y:S01]  /*5650*/  LDC.64 R162, c[0x0][0x8b0] ;  /* 0x00022c00ffa27b82 */ /* 0x000e620000000a00 */
[----:B----4-:R-:W-:-:S07]  /*5660*/  IMAD.IADD R2, R3, 0x1, R2 ;  /* 0x0000000103027824 */ /* 0x010fce00078e0202 */
[----:B------:R-:W4:Y:S08]  /*5670*/  LDC.64 R160, c[0x0][0x8a8] ;  /* 0x00022a00ffa07b82 */ /* 0x000f300000000a00 */
[----:B--23--:R-:W1:Y:S02]  /*5680*/  LDC R172, c[0x0][0x374] ;  /* 0x0000dd00ffac7b82 */ /* 0x00ce640000000800 */
.L_x_145:
[C---:B------:R-:W-:Y:S02]  /*5690*/  LEA R0, R186.reuse, UR49, 0x3 ;  /* 0x00000031ba007c11 */ /* 0x040fe4000f8e18ff */
[----:B------:R-:W-:Y:S02]  /*56a0*/  SHF.L.U32 R3, R177, 0x1f, RZ ;  /* 0x0000001fb1037819 */ /* 0x000fe400000006ff */
[----:B------:R-:W-:Y:S02]  /*56b0*/  LEA R16, R186, UR49, 0x4 ;  /* 0x00000031ba107c11 */ /* 0x000fe4000f8e20ff */
[----:B------:R-:W2:Y:S02]  /*56c0*/  SYNCS.PHASECHK.TRANS64.TRYWAIT P0, [R0+URZ+0x110], R3 ;  /* 0x00011003000075a7 */ /* 0x000ea400080011ff */
[----:B--2---:R-:W-:Y:S05]  /*56d0*/  @!P0 BRA `(.L_x_107) ;  /* 0x0000005c00248947 */ /* 0x004fea0003800000 */
.L_x_202:
[----:B------:R-:W3:Y:S01]  /*56e0*/  LDC.64 R14, c[0x0][0xb10] ;  /* 0x0002c400ff0e7b82 */ /* 0x000ee20000000a00 */
[----:B------:R-:W4:Y:S01]  /*56f0*/  LDS.128 R16, [R16+0x180] ;  /* 0x0001800010107984 */ /* 0x000f220000000c00 */
[----:B-1----:R-:W-:Y:S01]  /*5700*/  ISETP.NE.AND P1, PT, R73, 0x1, PT ;  /* 0x000000014900780c */ /* 0x002fe20003f25270 */
[----:B--2---:R-:W-:Y:S01]  /*5710*/  VIADD R0, R0, 0x120 ;  /* 0x0000012000007836 */ /* 0x004fe20000000000 */
[----:B------:R-:W-:Y:S04]  /*5720*/  ISETP.GE.AND P0, PT, R72, 0x1, PT ;  /* 0x000000014800780c */ /* 0x000fe80003f06270 */
[----:B------:R-:W1:Y:S01]  /*5730*/  LDC.64 R12, c[0x0][0xb18] ;  /* 0x0002c600ff0c7b82 */ /* 0x000e620000000a00 */
[----:B------:R-:W-:Y:S01]  /*5740*/  PRMT R0, RZ, 0x654, R0 ;  /* 0x00000654ff007816 */ /* 0x000fe20000000000 */
[----:B------:R-:W-:Y:S01]  /*5750*/  @!PT LDS RZ, [RZ] ;  /* 0x00000000fffff984 */ /* 0x000fe20000000800 */
[----:B------:R-:W-:Y:S01]  /*5760*/  @!PT LDS RZ, [RZ] ;  /* 0x00000000fffff984 */ /* 0x000fe20000000800 */
[----:B------:R-:W-:Y:S01]  /*5770*/  @!PT LDS RZ, [RZ] ;  /* 0x00000000fffff984 */ /* 0x000fe20000000800 */
[----:B------:R-:W-:Y:S01]  /*5780*/  @!PT LDS RZ, [RZ] ;  /* 0x00000000fffff984 */ /* 0x000fe20000000800 */
[----:B------:R2:W-:Y:S06]  /*5790*/  MEMBAR.ALL.CTA ;  /* 0x0000000000007992 */ /* 0x0005ec0000008000 */
[----:B--2---:R-:W2:Y:S01]  /*57a0*/  FENCE.VIEW.ASYNC.S ;  /* 0x00000000000073c6 */ /* 0x004ea20000000000 */
[----:B------:R-:W1:Y:S08]  /*57b0*/  @!P1 LDC R11, c[0x0][0xb20] ;  /* 0x0002c800ff0b9b82 */ /* 0x000e700000000800 */
[----:B------:R-:W1:Y:S01]  /*57c0*/  @!P1 LDC R10, c[0x0][0xb0c] ;  /* 0x0002c300ff0a9b82 */ /* 0x000e620000000800 */
[----:B--2---:R2:W-:Y:S01]  /*57d0*/  SYNCS.ARRIVE.TRANS64.RED.A1T0 RZ, [R0+URZ], RZ ;  /* 0x000000ff00ff79a7 */ /* 0x0045e200081004ff */
[----:B----4-:R-:W-:Y:S04]  /*57e0*/  LOP3.LUT P4, RZ, R18, 0x1, RZ, 0xc0, !PT ;  /* 0x0000000112ff7812 */ /* 0x010fe8000788c0ff */
[----:B------:R-:W-:Y:S09]  /*57f0*/  P2R R184, PR, RZ, 0x10 ;  /* 0x00000010ffb87803 */ /* 0x000ff20000000000 */
[----:B------:R-:W-:Y:S02]  /*5800*/  @P4 MOV R77, R16 ;  /* 0x00000010004d4202 */ /* 0x000fe40000000f00 */
[----:B------:R-:W-:Y:S01]  /*5810*/  @P4 LOP3.LUT R75, R17, 0xffff, RZ, 0xc0, !PT ;  /* 0x0000ffff114b4812 */ /* 0x000fe200078ec0ff */
[----:B--23--:R-:W-:Y:S06]  /*5820*/  @!P0 BRA `(.L_x_108) ;  /* 0x0000000000a48947 */ /* 0x00cfec0003800000 */
[----:B------:R-:W-:Y:S01]  /*5830*/  IMAD.HI.U32 R24, R172, R71, RZ ;  /* 0x00000047ac187227 */ /* 0x000fe200078e00ff */
[----:B------:R-:W-:Y:S02]  /*5840*/  ISETP.NE.AND P0, PT, R70, 0x1, PT ;  /* 0x000000014600780c */ /* 0x000fe40003f05270 */
[----:B------:R-:W-:Y:S01]  /*5850*/  ISETP.NE.AND P2, PT, R72, 0x1, PT ;  /* 0x000000014800780c */ /* 0x000fe20003f45270 */
[-C--:B------:R-:W-:Y:S01]  /*5860*/  IMAD.HI.U32 R22, R173, R164.reuse, RZ ;  /* 0x000000a4ad167227 */ /* 0x080fe200078e00ff */
[----:B------:R-:W-:Y:S02]  /*5870*/  SHF.R.U32.HI R23, RZ, R169, R24 ;  /* 0x000000a9ff177219 */ /* 0x000fe40000011618 */
[----:B------:R-:W-:Y:S01]  /*5880*/  ISETP.NE.AND P3, PT, R74, 0x1, PT ;  /* 0x000000014a00780c */ /* 0x000fe20003f65270 */
[----:B------:R-:W-:Y:S01]  /*5890*/  IMAD.HI.U32 R28, R75, R71, RZ ;  /* 0x000000474b1c7227 */ /* 0x000fe200078e00ff */
[----:B------:R-:W-:Y:S02]  /*58a0*/  SHF.R.U32.HI R22, RZ, R165, R22 ;  /* 0x000000a5ff167219 */ /* 0x000fe40000011616 */
[----:B------:R-:W-:Y:S01]  /*58b0*/  SEL R3, R172, R23, !P0 ;  /* 0x00000017ac037207 */ /* 0x000fe20004000000 */
[----:B------:R-:W-:Y:S01]  /*58c0*/  IMAD.HI.U32 R26, R77, R164, RZ ;  /* 0x000000a44d1a7227 */ /* 0x000fe200078e00ff */
[----:B------:R-:W-:Y:S03]  /*58d0*/  SEL R7, R173, R22, !P3 ;  /* 0x00000016ad077207 */ /* 0x000fe60005800000 */
[-C--:B------:R-:W-:Y:S01]  /*58e0*/  IMAD.HI.U32 R22, R3, R68.reuse, RZ ;  /* 0x0000004403167227 */ /* 0x080fe200078e00ff */
[----:B------:R-:W-:Y:S03]  /*58f0*/  SHF.R.U32.HI R26, RZ, R165, R26 ;  /* 0x000000a5ff1a7219 */ /* 0x000fe6000001161a */
[----:B------:R-:W-:Y:S01]  /*5900*/  IMAD.HI.U32 R24, R7, R68, RZ ;  /* 0x0000004407187227 */ /* 0x000fe200078e00ff */
[----:B------:R-:W-:Y:S02]  /*5910*/  @P2 SHF.R.U32.HI R3, RZ, R69, R22 ;  /* 0x00000045ff032219 */ /* 0x000fe40000011616 */
[----:B------:R-:W-:Y:S02]  /*5920*/  SHF.R.U32.HI R22, RZ, R169, R28 ;  /* 0x000000a9ff167219 */ /* 0x000fe4000001161c */
[----:B------:R-:W-:Y:S01]  /*5930*/  @P2 SHF.R.U32.HI R7, RZ, R69, R24 ;  /* 0x00000045ff072219 */ /* 0x000fe20000011618 */
[C---:B------:R-:W-:Y:S01]  /*5940*/  IMAD R4, R72.reuse, R3, RZ ;  /* 0x0000000348047224 */ /* 0x040fe200078e02ff */
[----:B------:R-:W-:Y:S02]  /*5950*/  SEL R5, R75, R22, !P0 ;  /* 0x000000164b057207 */ /* 0x000fe40004000000 */
[----:B------:R-:W-:Y:S01]  /*5960*/  SEL R3, R77, R26, !P3 ;  /* 0x0000001a4d037207 */ /* 0x000fe20005800000 */
[----:B------:R-:W-:Y:S01]  /*5970*/  IMAD R6, R72, R7, RZ ;  /* 0x0000000748067224 */ /* 0x000fe200078e02ff */
[C---:B------:R-:W-:Y:S01]  /*5980*/  ISETP.GE.AND P0, PT, R5.reuse, R4, PT ;  /* 0x000000040500720c */ /* 0x040fe20003f06270 */
[----:B------:R-:W-:Y:S03]  /*5990*/  IMAD.HI.U32 R8, R5, R68, RZ ;  /* 0x0000004405087227 */ /* 0x000fe600078e00ff */
[----:B------:R-:W-:Y:S01]  /*59a0*/  ISETP.GE.OR P0, PT, R3, R6, P0 ;  /* 0x000000060300720c */ /* 0x000fe20000706670 */
[----:B------:R-:W-:Y:S01]  /*59b0*/  IMAD.MOV R6, RZ, RZ, -R3 ;  /* 0x000000ffff067224 */ /* 0x000fe200078e0a03 */
[-C--:B------:R-:W-:Y:S03]  /*59c0*/  SHF.R.U32.HI R8, RZ, R69.reuse, R8 ;  /* 0x00000045ff087219 */ /* 0x080fe60000011608 */
[----:B------:R-:W-:Y:S01]  /*59d0*/  IMAD R77, R74, R6, R77 ;  /* 0x000000064a4d7224 */ /* 0x000fe200078e024d */
[----:B------:R-:W-:Y:S05]  /*59e0*/  SEL R9, R5, R8, !P2 ;  /* 0x0000000805097207 */ /* 0x000fea0005000000 */
[----:B------:R-:W-:Y:S02]  /*59f0*/  IMAD.MOV R8, RZ, RZ, -R9 ;  /* 0x000000ffff087224 */ /* 0x000fe400078e0a09 */
[C---:B------:R-:W-:Y:S04]  /*5a00*/  @!P0 IMAD.HI.U32 R4, R3.reuse, R68, RZ ;  /* 0x0000004403048227 */ /* 0x040fe800078e00ff */
[----:B------:R-:W-:Y:S01]  /*5a10*/  IMAD R8, R72, R8, R5 ;  /* 0x0000000848087224 */ /* 0x000fe200078e0205 */
[----:B------:R-:W-:Y:S04]  /*5a20*/  @!P0 SHF.R.U32.HI R4, RZ, R69, R4 ;  /* 0x00000045ff048219 */ /* 0x000fe80000011604 */
[----:B------:R-:W-:Y:S02]  /*5a30*/  @!P0 SEL R0, R3, R4, !P2 ;  /* 0x0000000403008207 */ /* 0x000fe40005000000 */
[----:B------:R-:W-:Y:S02]  /*5a40*/  IADD3 R4, PT, PT, -R5, RZ, RZ ;  /* 0x000000ff05047210 */ /* 0x000fe40007ffe1ff */
[----:B------:R-:W-:Y:S01]  /*5a50*/  @!P0 IADD3 R9, PT, PT, R9, -R0, RZ ;  /* 0x8000000009098210 */ /* 0x000fe20007ffe0ff */
[----:B------:R-:W-:Y:S02]  /*5a60*/  @!P0 IMAD R0, R7, R8, R0 ;  /* 0x0000000807008224 */ /* 0x000fe400078e0200 */
[----:B------:R-:W-:Y:S02]  /*5a70*/  IMAD R75, R70, R4, R75 ;  /* 0x00000004464b7224 */ /* 0x000fe400078e024b */
[----:B------:R-:W-:Y:S02]  /*5a80*/  @!P0 IMAD R5, R9, R72, R3 ;  /* 0x0000004809058224 */ /* 0x000fe400078e0203 */
[----:B------:R-:W-:Y:S04]  /*5a90*/  @!P0 IMAD.MOV.U32 R3, RZ, RZ, R0 ;  /* 0x000000ffff038224 */ /* 0x000fe800078e0000 */
[----:B------:R-:W-:Y:S02]  /*5aa0*/  IMAD R77, R3, R74, R77 ;  /* 0x0000004a034d7224 */ /* 0x000fe400078e024d */
[----:B------:R-:W-:Y:S07]  /*5ab0*/  IMAD R75, R5, R70, R75 ;  /* 0x00000046054b7224 */ /* 0x000fee00078e024b */
.L_x_108:
[----:B-1----:R-:W-:Y:S01]  /*5ac0*/  @!P1 ISETP.NE.AND P0, PT, R12, 0x1, PT ;  /* 0x000000010c00980c */ /* 0x002fe20003f05270 */
[----:B------:R-:W-:Y:S01]  /*5ad0*/  @!P1 IMAD.HI.U32 R4, R75, R13, RZ ;  /* 0x0000000d4b049227 */ /* 0x000fe200078e00ff */
[----:B------:R-:W-:Y:S01]  /*5ae0*/  @!P1 ISETP.NE.AND P2, PT, R10, 0x1, PT ;  /* 0x000000010a00980c */ /* 0x000fe20003f45270 */
[----:B------:R-:W-:Y:S01]  /*5af0*/  ULOP3.LUT UP0, URZ, UR48, 0x1b0, URZ, 0xc0, !UPT ;  /* 0x000001b030ff7892 */ /* 0x000fe2000f80c0ff */
[----:B------:R-:W-:Y:S01]  /*5b00*/  R2UR UR42, R21 ;  /* 0x00000000152a72ca */ /* 0x000fe200000e0000 */
[----:B------:R-:W-:Y:S01]  /*5b10*/  @!P1 IMAD.HI.U32 R0, R77, R14, RZ ;  /* 0x0000000e4d009227 */ /* 0x000fe200078e00ff */
[----:B------:R-:W-:Y:S02]  /*5b20*/  @!P1 SHF.R.U32.HI R4, RZ, R11, R4 ;  /* 0x0000000bff049219 */ /* 0x000fe40000011604 */
[----:B------:R-:W-:Y:S01]  /*5b30*/  R2UR UR41, R20 ;  /* 0x00000000142972ca */ /* 0x000fe200000e0000 */
[----:B------:R-:W-:Y:S01]  /*5b40*/  VIADD R186, R186, 0x1 ;  /* 0x00000001baba7836 */ /* 0x000fe20000000000 */
[----:B------:R-:W-:Y:S02]  /*5b50*/  @!P1 SHF.R.U32.HI R0, RZ, R15, R0 ;  /* 0x0000000fff009219 */ /* 0x000fe40000011600 */
[----:B------:R-:W-:Y:S02]  /*5b60*/  @!P1 SEL R3, R75, R4, !P0 ;  /* 0x000000044b039207 */ /* 0x000fe40004000000 */
[----:B------:R-:W-:Y:S02]  /*5b70*/  @!P1 SEL R4, R77, R0, !P2 ;  /* 0x000000004d049207 */ /* 0x000fe40005000000 */
[----:B------:R-:W-:Y:S01]  /*5b80*/  @P4 SHF.R.U32.HI R174, RZ, 0x10, R17 ;  /* 0x00000010ffae4819 */ /* 0x000fe20000011611 */
[----:B------:R-:W-:Y:S02]  /*5b90*/  USHF.L.U32 UR42, UR42, 0x7, URZ ;  /* 0x000000072a2a7899 */ /* 0x000fe400080006ff */
[----:B------:R-:W-:Y:S02]  /*5ba0*/  @!P1 IMAD.IADD R0, R3, 0x1, -R4 ;  /* 0x0000000103009824 */ /* 0x000fe400078e0a04 */
[----:B------:R-:W-:Y:S01]  /*5bb0*/  @!P1 IMAD.IADD R3, R4, 0x1, -R3 ;  /* 0x0000000104039824 */ /* 0x000fe200078e0a03 */
[----:B------:R-:W-:Y:S01]  /*5bc0*/  UIMAD UR41, UR41, 0xc0, URZ ;  /* 0x000000c0292978a4 */ /* 0x000fe2000f8e02ff */
[----:B------:R-:W-:Y:S02]  /*5bd0*/  @!P1 IMAD R77, R0, R10, R77 ;  /* 0x0000000a004d9224 */ /* 0x000fe400078e024d */
[----:B------:R-:W-:Y:S01]  /*5be0*/  @!P1 IMAD R75, R3, R12, R75 ;  /* 0x0000000c034b9224 */ /* 0x000fe200078e024b */
[----:B------:R-:W-:Y:S08]  /*5bf0*/  BRA.U !UP0, `(.L_x_109) ;  /* 0x0000000108407547 */ /* 0x000ff0000b800000 */
[----:B------:R-:W1:Y:S01]  /*5c00*/  LDCU.64 UR8, c[0x4][0x88] ;  /* 0x01001100ff0877ac */ /* 0x000e620008000a00 */
[----:B------:R-:W-:Y:S01]  /*5c10*/  MOV R15, 0x0 ;  /* 0x00000000000f7802 */ /* 0x000fe20000000f00 */
[----:B------:R-:W-:Y:S02]  /*5c20*/  HFMA2 R12, -RZ, RZ, 0, 5.9604644775390625e-08 ;  /* 0x00000001ff0c7431 */ /* 0x000fe400000001ff */
[----:B------:R-:W-:Y:S02]  /*5c30*/  IMAD.MOV.U32 R8, RZ, RZ, 0x70 ;  /* 0x00000070ff087424 */ /* 0x000fe400078e00ff */
[----:B------:R-:W-:Y:S01]  /*5c40*/  IMAD.MOV.U32 R13, RZ, RZ, RZ ;  /* 0x000000ffff0d7224 */ /* 0x000fe200078e00ff */
[----:B------:R-:W2:Y:S01]  /*5c50*/  LDCU.64 UR6, c[0x4][0x90] ;  /* 0x01001200ff0677ac */ /* 0x000ea20008000a00 */
[----:B------:R-:W3:Y:S01]  /*5c60*/  LDC.64 R14, c[0x4][R15] ;  /* 0x010000000f0e7b82 */ /* 0x000ee20000000a00 */
[----:B------:R-:W4:Y:S01]  /*5c70*/  LDCU.64 UR4, c[0x4][0x8] ;  /* 0x01000100ff0477ac */ /* 0x000f220008000a00 */
[----:B-1----:R-:W-:Y:S01]  /*5c80*/  MOV R5, UR9 ;  /* 0x0000000900057c02 */ /* 0x002fe20008000f00 */
[----:B------:R-:W-:Y:S01]  /*5c90*/  IMAD.U32 R4, RZ, RZ, UR8 ;  /* 0x00000008ff047e24 */ /* 0x000fe2000f8e00ff */
[----:B--2---:R-:W-:Y:S01]  /*5ca0*/  MOV R7, UR7 ;  /* 0x0000000700077c02 */ /* 0x004fe20008000f00 */
[----:B------:R-:W-:Y:S01]  /*5cb0*/  IMAD.U32 R6, RZ, RZ, UR6 ;  /* 0x00000006ff067e24 */ /* 0x000fe2000f8e00ff */
[----:B----4-:R-:W-:Y:S01]  /*5cc0*/  MOV R11, UR5 ;  /* 0x00000005000b7c02 */ /* 0x010fe20008000f00 */
[----:B------:R-:W-:Y:S02]  /*5cd0*/  IMAD.U32 R10, RZ, RZ, UR4 ;  /* 0x00000004ff0a7e24 */ /* 0x000fe4000f8e00ff */
[----:B------:R-:W-:Y:S07]  /*5ce0*/  LEPC R20, `(.L_x_109) ;  /* 0x000000001014794e */ /* 0x000fee0000000000 */
[----:B---3-5:R-:W-:Y:S05]  /*5cf0*/  CALL.ABS.NOINC R14 ;  /* 0x000000000e007343 */ /* 0x028fea0003c00000 */
.L_x_109:
[----:B------:R-:W-:Y:S09]  /*5d00*/  ULOP3.LUT UP0, URZ, UR50, 0x1b0, URZ, 0xc0, !UPT ;  /* 0x000001b032ff7892 */ /* 0x000ff2000f80c0ff */
[----:B------:R-:W-:Y:S05]  /*5d10*/  BRA.U !UP0, `(.L_x_110) ;  /* 0x0000000108407547 */ /* 0x000fea000b800000 */
        /* <DEDUP_REMOVED lines=16> */
.L_x_110:
[----:B------:R-:W-:Y:S01]  /*5e20*/  ISETP.NE.U32.AND P4, PT, R162, RZ, PT ;  /* 0x000000ffa200720c */ /* 0x000fe20003f85070 */
[----:B------:R-:W-:Y:S01]  /*5e30*/  UISETP.NE.AND UP2, UPT, UR51, URZ, UPT ;  /* 0x000000ff3300728c */ /* 0x000fe2000bf45270 */
[----:B------:R-:W-:Y:S01]  /*5e40*/  ISETP.NE.U32.AND P2, PT, RZ, UR38, PT ;  /* 0x00000026ff007c0c */ /* 0x000fe2000bf45070 */
[----:B------:R-:W-:Y:S01]  /*5e50*/  UISETP.NE.U32.AND UP1, UPT, UR44, URZ, UPT ;  /* 0x000000ff2c00728c */ /* 0x000fe2000bf25070 */
[----:B------:R-:W-:Y:S01]  /*5e60*/  ISETP.NE.AND.EX P4, PT, R163, RZ, PT, P4 ;  /* 0x000000ffa300720c */ /* 0x000fe20003f85340 */
[----:B------:R-:W-:Y:S01]  /*5e70*/  UPLOP3.LUT UP0, UPT, UPT, UPT, UPT, 0x40, 0x4 ;  /* 0x000000000004789c */ /* 0x000fe20003f0e870 */
[----:B------:R-:W-:Y:S01]  /*5e80*/  ISETP.NE.AND.EX P2, PT, RZ, UR39, PT, P2 ;  /* 0x00000027ff007c0c */ /* 0x000fe2000bf45320 */
[----:B------:R-:W-:Y:S01]  /*5e90*/  UISETP.NE.AND.EX UP1, UPT, UR45, URZ, UPT, UP1 ;  /* 0x000000ff2d00728c */ /* 0x000fe2000bf25310 */
[----:B------:R-:W-:Y:S04]  /*5ea0*/  PLOP3.LUT P1, PT, PT, PT, UP2, 0x80, 0x8 ;  /* 0x000000000008781c */ /* 0x000fe80003f2f028 */
[----:B------:R-:W-:Y:S06]  /*5eb0*/  @UP2 UPLOP3.LUT UP0, UPT, UPT, UPT, UP1, 0x80, 0x8 ;  /* 0x000000000008289c */ /* 0x000fec0003f0f010 */
[----:B------:R-:W-:Y:S01]  /*5ec0*/  PLOP3.LUT P0, PT, PT, PT, UP0, 0x80, 0x8 ;  /* 0x000000000008781c */ /* 0x000fe20003f0f008 */
[----:B------:R-:W-:Y:S01]  /*5ed0*/  @!UPT UIADD3 URZ, UPT, UPT, URZ, URZ, URZ ;  /* 0x000000fffffff290 */ /* 0x000fe2000fffe0ff */
[----:B------:R-:W-:Y:S11]  /*5ee0*/  BRA.U !UP1, `(.L_x_111) ;  /* 0x0000000109387547 */ /* 0x000ff6000b800000 */
[----:B------:R-:W-:Y:S01]  /*5ef0*/  UISETP.NE.U32.AND UP0, UPT, UR38, URZ, UPT ;  /* 0x000000ff2600728c */ /* 0x000fe2000bf05070 */
[----:B------:R-:W-:Y:S02]  /*5f00*/  HFMA2 R0, -RZ, RZ, 0, 5.9604644775390625e-08 ;  /* 0x00000001ff007431 */ /* 0x000fe400000001ff */
[----:B------:R-:W-:Y:S01]  /*5f10*/  IMAD.MOV.U32 R167, RZ, RZ, 0x1 ;  /* 0x00000001ffa77424 */ /* 0x000fe200078e00ff */
[----:B------:R-:W-:Y:S06]  /*5f20*/  UISETP.NE.AND.EX UP0, UPT, UR39, URZ, UPT, UP0 ;  /* 0x000000ff2700728c */ /* 0x000fec000bf05300 */
        /* <DEDUP_REMOVED lines=9> */
[----:B-12---:R-:W-:Y:S02]  /*5fc0*/  @!P3 IMAD.U32 R81, RZ, RZ, UR4 ;  /* 0x00000004ff51be24 */ /* 0x006fe4000f8e00ff */
.L_x_111:
[----:B------:R-:W-:Y:S05]  /*5fd0*/  @!P4 BRA `(.L_x_112) ;  /* 0x000000000020c947 */ /* 0x000fea0003800000 */
[----:B------:R-:W-:Y:S04]  /*5fe0*/  ISETP.NE.U32.AND P3, PT, R160, RZ, PT ;  /* 0x000000ffa000720c */ /* 0x000fe80003f65070 */
[----:B------:R-:W-:Y:S11]  /*5ff0*/  ISETP.NE.AND.EX P3, PT, R161, RZ, PT, P3 ;  /* 0x000000ffa100720c */ /* 0x000ff60003f65330 */
[----:B------:R-:W-:Y:S02]  /*6000*/  @!UPT UIADD3 URZ, UPT, UPT, URZ, URZ, URZ ;  /* 0x000000fffffff290 */ /* 0x000fe4000fffe0ff */
[----:B------:R-:W1:Y:S01]  /*6010*/  @P3 LDC.64 R4, c[0x0][0x8a8] ;  /* 0x00022a00ff043b82 */ /* 0x000e620000000a00 */
[----:B------:R-:W-:Y:S04]  /*6020*/  @P3 IMAD R0, R162, UR36, RZ ;  /* 0x00000024a2003c24 */ /* 0x000fe8000f8e02ff */
[----:B-1----:R-:W-:Y:S05]  /*6030*/  @P3 IMAD.WIDE R4, R0, 0x4, R4 ;  /* 0x0000000400043825 */ /* 0x002fea00078e0204 */
[----:B-----5:R1:W5:Y:S02]  /*6040*/  @P3 LDG.E R76, desc[UR46][R4.64] ;  /* 0x0000002e044c3981 */ /* 0x020364000c1e1900 */
[----:B-1----:R-:W2:Y:S02]  /*6050*/  @!P3 LDC R76, c[0x0][0x8a0] ;  /* 0x00022800ff4cbb82 */ /* 0x002ea40000000800 */
.L_x_112:
[----:B-----5:R-:W-:Y:S01]  /*6060*/  FSETP.NEU.AND P4, PT, R81, RZ, PT ;  /* 0x000000ff5100720b */ /* 0x020fe20003f8d000 */
[----:B------:R-:W-:Y:S01]  /*6070*/  BSSY B1, `(.L_x_113) ;  /* 0x0000047000017945 */ /* 0x000fe20003800000 */
[----:B------:R-:W-:Y:S01]  /*6080*/  SEL R5, RZ, 0xffffffff, P2 ;  /* 0xffffffffff057807 */ /* 0x000fe20001000000 */
[----:B------:R-:W-:Y:S01]  /*6090*/  IMAD.MOV.U32 R192, RZ, RZ, 0x1 ;  /* 0x00000001ffc07424 */ /* 0x000fe200078e00ff */
[----:B------:R-:W-:Y:S01]  /*60a0*/  LOP3.LUT P3, RZ, R167, 0xff, RZ, 0xc0, !PT ;  /* 0x000000ffa7ff7812 */ /* 0x000fe2000786c0ff */
[----:B------:R-:W-:Y:S01]  /*60b0*/  IMAD R78, R79, 0xc0, R2 ;  /* 0x000000c04f4e7824 */ /* 0x000fe200078e0202 */
[----:B------:R-:W-:Y:S02]  /*60c0*/  @P1 SEL R0, RZ, 0xffffffff, P4 ;  /* 0xffffffffff001807 */ /* 0x000fe40002000000 */
[----:B------:R-:W-:Y:S02]  /*60d0*/  CS2R R158, SRZ ;  /* 0x00000000009e7805 */ /* 0x000fe4000001ff00 */
[----:B------:R-:W-:Y:S02]  /*60e0*/  LEA R3, R176, UR49, 0x3 ;  /* 0x00000031b0037c11 */ /* 0x000fe4000f8e18ff */
[----:B------:R-:W-:Y:S02]  /*60f0*/  CS2R R156, SRZ ;  /* 0x00000000009c7805 */ /* 0x000fe4000001ff00 */
[----:B------:R-:W-:Y:S02]  /*6100*/  @P0 SEL R0, R5, R0, !P3 ;  /* 0x0000000005000207 */ /* 0x000fe40005800000 */
[----:B------:R-:W-:Y:S02]  /*6110*/  CS2R R154, SRZ ;  /* 0x00000000009a7805 */ /* 0x000fe4000001ff00 */
[----:B------:R-:W-:Y:S02]  /*6120*/  LEA R185, R79, UR49, 0x3 ;  /* 0x000000314fb97c11 */ /* 0x000fe4000f8e18ff */
[----:B------:R-:W-:Y:S02]  /*6130*/  CS2R R152, SRZ ;  /* 0x0000000000987805 */ /* 0x000fe4000001ff00 */
[----:B------:R-:W-:Y:S02]  /*6140*/  @P1 LOP3.LUT R0, R0, 0x1, RZ, 0xc0, !PT ;  /* 0x0000000100001812 */ /* 0x000fe400078ec0ff */
[----:B------:R-:W-:Y:S02]  /*6150*/  CS2R R150, SRZ ;  /* 0x0000000000967805 */ /* 0x000fe4000001ff00 */
[----:B------:R-:W-:Y:S02]  /*6160*/  SHF.L.U32 R4, R178, 0x1f, RZ ;  /* 0x0000001fb2047819 */ /* 0x000fe400000006ff */
[----:B------:R-:W-:Y:S02]  /*6170*/  CS2R R148, SRZ ;  /* 0x0000000000947805 */ /* 0x000fe4000001ff00 */
[----:B------:R-:W-:Y:S02]  /*6180*/  ISETP.NE.U32.OR P6, PT, R0, 0x1, !P1 ;  /* 0x000000010000780c */ /* 0x000fe40004fc5470 */
[----:B------:R-:W-:Y:S02]  /*6190*/  CS2R R146, SRZ ;  /* 0x0000000000927805 */ /* 0x000fe4000001ff00 */
[----:B------:R-:W-:Y:S02]  /*61a0*/  PLOP3.LUT P2, PT, PT, PT, UP1, 0x80, 0x8 ;  /* 0x000000000008781c */ /* 0x000fe40003f4f018 */
[----:B------:R-:W-:Y:S02]  /*61b0*/  CS2R R144, SRZ ;  /* 0x0000000000907805 */ /* 0x000fe4000001ff00 */
[----:B------:R-:W-:Y:S02]  /*61c0*/  SEL R0, RZ, 0xffffffff, P4 ;  /* 0xffffffffff007807 */ /* 0x000fe40002000000 */
[----:B------:R-:W-:Y:S03]  /*61d0*/  P2R R194, PR, RZ, 0x40 ;  /* 0x00000040ffc27803 */ /* 0x000fe60000000000 */
[----:B------:R-:W-:Y:S04]  /*61e0*/  @P6 SHF.L.U32 R6, R175, 0x1f, RZ ;  /* 0x0000001faf066819 */ /* 0x000fe800000006ff */
[----:B------:R-:W-:Y:S01]  /*61f0*/  @P2 SEL R0, R5, R0, !P3 ;  /* 0x0000000005002207 */ /* 0x000fe20005800000 */
[----:B------:R-:W1:Y:S03]  /*6200*/  @P6 SYNCS.PHASECHK.TRANS64.TRYWAIT P1, [R3+URZ+0xd0], R6 ;  /* 0x0000d006030065a7 */ /* 0x000e6600080211ff */
[----:B------:R-:W-:Y:S04]  /*6210*/  LOP3.LUT R0, R0, 0x1, RZ, 0xc0, !PT ;  /* 0x0000000100007812 */ /* 0x000fe800078ec0ff */
[----:B------:R-:W-:Y:S04]  /*6220*/  ISETP.NE.U32.AND P5, PT, R0, 0x1, PT ;  /* 0x000000010000780c */ /* 0x000fe80003fa5070 */
[----:B------:R-:W-:Y:S01]  /*6230*/  P2R R193, PR, RZ, 0x20 ;  /* 0x00000020ffc17803 */ /* 0x000fe20000000000 */
[----:B------:R3:W4:Y:S01]  /*6240*/  SYNCS.PHASECHK.TRANS64.TRYWAIT P0, [R185+URZ+0x130], R4 ;  /* 0x00013004b90075a7 */ /* 0x00072200080011ff */
[----:B-1----:R-:W-:Y:S01]  /*6250*/  @P6 SEL R192, RZ, 0x1, !P1 ;  /* 0x00000001ffc06807 */ /* 0x002fe20004800000 */
[----:B---3--:R-:W-:Y:S06]  /*6260*/  @!P6 BRA `(.L_x_114) ;  /* 0x00000000009ce947 */ /* 0x008fec0003800000 */
[----:B------:R-:W-:Y:S01]  /*6270*/  @P5 IMAD R7, R176, 0x2000, R181 ;  /* 0x00002000b0075824 */ /* 0x000fe200078e02b5 */
[----:B------:R-:W-:Y:S01]  /*6280*/  ISETP.NE.AND P1, PT, R192, RZ, PT ;  /* 0x000000ffc000720c */ /* 0x000fe20003f25270 */
[----:B------:R-:W-:Y:S01]  /*6290*/  BSSY B0, `(.L_x_115) ;  /* 0x0000010000007945 */ /* 0x000fe20003800000 */
[----:B------:R-:W-:Y:S01]  /*62a0*/  CS2R R146, SRZ ;  /* 0x0000000000927805 */ /* 0x000fe2000001ff00 */
[--C-:B------:R-:W-:Y:S01]  /*62b0*/  @P5 IMAD R8, R182, -0x10, R7.reuse ;  /* 0xfffffff0b6085824 */ /* 0x100fe200078e0207 */
[----:B------:R-:W-:Y:S01]  /*62c0*/  CS2R R144, SRZ ;  /* 0x0000000000907805 */ /* 0x000fe2000001ff00 */
[----:B------:R-:W-:Y:S01]  /*62d0*/  @P5 IMAD R6, R180, -0x10, R7 ;  /* 0xfffffff0b4065824 */ /* 0x000fe200078e0207 */
[----:B------:R-:W-:Y:S01]  /*62e0*/  CS2R R154, SRZ ;  /* 0x00000000009a7805 */ /* 0x000fe2000001ff00 */
[----:B------:R-:W-:Y:S01]  /*62f0*/  @P5 IMAD R5, R179, 0x10, R8 ;  /* 0x00000010b3055824 */ /* 0x000fe200078e0208 */
[----:B------:R-:W-:Y:S02]  /*6300*/  CS2R R152, SRZ ;  /* 0x0000000000987805 */ /* 0x000fe4000001ff00 */
[----:B------:R-:W-:Y:S02]  /*6310*/  CS2R R150, SRZ ;  /* 0x0000000000967805 */ /* 0x000fe4000001ff00 */
[----:B------:R-:W-:Y:S02]  /*6320*/  CS2R R148, SRZ ;  /* 0x0000000000947805 */ /* 0x000fe4000001ff00 */
[----:B------:R-:W-:Y:S02]  /*6330*/  CS2R R158, SRZ ;  /* 0x00000000009e7805 */ /* 0x000fe4000001ff00 */
[----:B------:R-:W-:Y:S01]  /*6340*/  CS2R R156, SRZ ;  /* 0x00000000009c7805 */ /* 0x000fe2000001ff00 */
[----:B------:R-:W-:Y:S06]  /*6350*/  @P1 BRA `(.L_x_116) ;  /* 0x00000000000c1947 */ /* 0x000fec0003800000 */
[----:B------:R-:W-:Y:S04]  /*6360*/  SHF.L.U32 R0, R175, 0x1f, RZ ;  /* 0x0000001faf007819 */ /* 0x000fe800000006ff */
[----:B------:R-:W1:Y:S02]  /*6370*/  SYNCS.PHASECHK.TRANS64.TRYWAIT P1, [R3+URZ+0xd0], R0 ;  /* 0x0000d000030075a7 */ /* 0x000e6400080211ff */
[----:B-1----:R-:W-:Y:S05]  /*6380*/  @!P1 BRA `(.L_x_117) ;  /* 0x00000050000c9947 */ /* 0x002fea0003800000 */
.L_x_116:
[----:B------:R-:W-:Y:S05]  /*6390*/  BSYNC B0 ;  /* 0x0000000000007941 */ /* 0x000fea0003800000 */
.L_x_115:
[----:B------:R-:W-:Y:S01]  /*63a0*/  ISETP.NE.AND P1, PT, R193, RZ, PT ;  /* 0x000000ffc100720c */ /* 0x000fe20003f25270 */
[----:B-1----:R-:W-:Y:S02]  /*63b0*/  VIADD R3, R3, 0xe8 ;  /* 0x000000e803037836 */ /* 0x002fe40000000000 */
[----:B------:R-:W-:Y:S02]  /*63c0*/  IMAD.U32 R0, RZ, RZ, UR37 ;  /* 0x00000025ff007e24 */ /* 0x000fe4000f8e00ff */
[----:B------:R-:W-:Y:S03]  /*63d0*/  VIADD R176, R176, 0x1 ;  /* 0x00000001b0b07836 */ /* 0x000fe60000000000 */
[----:B------:R-:W-:Y:S05]  /*63e0*/  PRMT R0, R0, 0x654, R3 ;  /* 0x0000065400007816 */ /* 0x000fea0000000003 */
[----:B------:R1:W3:Y:S04]  /*63f0*/  @P1 LDS.128 R144, [R7] ;  /* 0x0000000007901984 */ /* 0x0002e80000000c00 */
[----:B------:R1:W1:Y:S04]  /*6400*/  @P1 LDS.128 R152, [R6+0x20] ;  /* 0x0000200006981984 */ /* 0x0002680000000c00 */
[----:B------:R1:W1:Y:S04]  /*6410*/  @P1 LDS.128 R148, [R8+0x10] ;  /* 0x0000100008941984 */ /* 0x0002680000000c00 */
[----:B------:R1:W1:Y:S01]  /*6420*/  @P1 LDS.128 R156, [R5+0x10] ;  /* 0x00001000059c1984 */ /* 0x0002620000000c00 */
[C---:B------:R-:W-:Y:S01]  /*6430*/  ISETP.NE.AND P1, PT, R176.reuse, 0x3, PT ;  /* 0x00000003b000780c */ /* 0x040fe20003f25270 */
[----:B------:R-:W-:Y:S01]  /*6440*/  @!PT LDS RZ, [RZ] ;  /* 0x00000000fffff984 */ /* 0x000fe20000000800 */
[----:B------:R-:W-:Y:S01]  /*6450*/  @!PT LDS RZ, [RZ] ;  /* 0x00000000fffff984 */ /* 0x000fe20000000800 */
[----:B------:R-:W-:Y:S01]  /*6460*/  @!PT LDS RZ, [RZ] ;  /* 0x00000000fffff984 */ /* 0x000fe20000000800 */
[----:B------:R-:W-:Y:S01]  /*6470*/  @!PT LDS RZ, [RZ] ;  /* 0x00000000fffff984 */ /* 0x000fe20000000800 */
[----:B------:R5:W-:Y:S06]  /*6480*/  MEMBAR.ALL.CTA ;  /* 0x0000000000007992 */ /* 0x000bec0000008000 */
[----:B-----5:R-:W5:Y:S01]  /*6490*/  FENCE.VIEW.ASYNC.S ;  /* 0x00000000000073c6 */ /* 0x020f620000000000 */
[----:B------:R-:W-:Y:S01]  /*64a0*/  SEL R176, R176, RZ, P1 ;  /* 0x000000ffb0b07207 */ /* 0x000fe20000800000 */
[----:B-----5:R5:W-:Y:S02]  /*64b0*/  SYNCS.ARRIVE.TRANS64.RED.A1T0 RZ, [R0+URZ], RZ ;  /* 0x000000ff00ff79a7 */ /* 0x020be400081004ff */
[----:B-----5:R-:W-:Y:S04]  /*64c0*/  SEL R0, RZ, 0x1, P1 ;  /* 0x00000001ff007807 */ /* 0x020fe80000800000 */
[----:B---3--:R-:W-:Y:S02]  /*64d0*/  LOP3.LUT R175, R175, R0, RZ, 0x3c, !PT ;  /* 0x00000000afaf7212 */ /* 0x008fe400078e3cff */
.L_x_114:
[----:B------:R-:W-:Y:S05]  /*64e0*/  BSYNC B1 ;  /* 0x0000000000017941 */ /* 0x000fea0003800000 */
.L_x_113:
[----:B------:R-:W-:Y:S04]  /*64f0*/  SHF.R.U32.HI R3, RZ, 0x15, R78 ;  /* 0x00000015ff037819 */ /* 0x000fe8000001164e */
[----:B------:R-:W-:Y:S01]  /*6500*/  LOP3.LUT P1, RZ, R3, 0x3, R168, 0x48, !PT ;  /* 0x0000000303ff7812 */ /* 0x000fe200078248a8 */
[----:B------:R-:W-:Y:S01]  /*6510*/  @!UPT UIADD3 URZ, UPT, UPT, URZ, URZ, URZ ;  /* 0x000000fffffff290 */ /* 0x000fe2000fffe0ff */
[----:B----4-:R-:W-:Y:S11]  /*6520*/  @P0 BRA `(.L_x_118) ;  /* 0x0000000000080947 */ /* 0x010ff60003800000 */
[----:B------:R-:W3:Y:S02]  /*6530*/  SYNCS.PHASECHK.TRANS64.TRYWAIT P0, [R185+URZ+0x130], R4 ;  /* 0x00013004b90075a7 */ /* 0x000ee400080011ff */
[----:B---3--:R-:W-:Y:S05]  /*6540*/  @!P0 BRA `(.L_x_119) ;  /* 0x0000004c00b08947 */ /* 0x008fea0003800000 */
.L_x_118:
[----:B------:R-:W-:Y:S05]  /*6550*/  @!P1 BRA `(.L_x_120) ;  /* 0x0000000000409947 */ /* 0x000fea0003800000 */
[----:B------:R-:W4:Y:S01]  /*6560*/  LDCU.64 UR8, c[0x4][0x78] ;  /* 0x01000f00ff0877ac */ /* 0x000f220008000a00 */
[----:B------:R-:W-:Y:S01]  /*6570*/  MOV R15, 0x0 ;  /* 0x00000000000f7802 */ /* 0x000fe20000000f00 */
[----:B------:R-:W-:Y:S02]  /*6580*/  HFMA2 R12, -RZ, RZ, 0, 5.9604644775390625e-08 ;  /* 0x00000001ff0c7431 */ /* 0x000fe400000001ff */
[----:B-1----:R-:W-:Y:S02]  /*6590*/  IMAD.MOV.U32 R8, RZ, RZ, 0x192 ;  /* 0x00000192ff087424 */ /* 0x002fe400078e00ff */
[----:B------:R-:W-:Y:S01]  /*65a0*/  IMAD.MOV.U32 R13, RZ, RZ, RZ ;  /* 0x000000ffff0d7224 */ /* 0x000fe200078e00ff */
[----:B------:R-:W1:Y:S01]  /*65b0*/  LDCU.64 UR6, c[0x4][0x80] ;  /* 0x01001000ff0677ac */ /* 0x000e620008000a00 */
[----:B------:R-:W2:Y:S01]  /*65c0*/  LDC.64 R14, c[0x4][R15] ;  /* 0x010000000f0e7b82 */ /* 0x000ea20000000a00 */
[----:B------:R-:W5:Y:S01]  /*65d0*/  LDCU.64 UR4, c[0x4][0x18] ;  /* 0x01000300ff0477ac */ /* 0x000f620008000a00 */
[----:B----4-:R-:W-:Y:S01]  /*65e0*/  MOV R5, UR9 ;  /* 0x0000000900057c02 */ /* 0x010fe20008000f00 */
[----:B---3--:R-:W-:Y:S01]  /*65f0*/  IMAD.U32 R4, RZ, RZ, UR8 ;  /* 0x00000008ff047e24 */ /* 0x008fe2000f8e00ff */
[----:B-1----:R-:W-:Y:S01]  /*6600*/  MOV R7, UR7 ;  /* 0x0000000700077c02 */ /* 0x002fe20008000f00 */
[----:B------:R-:W-:Y:S01]  /*6610*/  IMAD.U32 R6, RZ, RZ, UR6 ;  /* 0x00000006ff067e24 */ /* 0x000fe2000f8e00ff */
[----:B-----5:R-:W-:Y:S01]  /*6620*/  MOV R11, UR5 ;  /* 0x00000005000b7c02 */ /* 0x020fe20008000f00 */
[----:B------:R-:W-:Y:S02]  /*6630*/  IMAD.U32 R10, RZ, RZ, UR4 ;  /* 0x00000004ff0a7e24 */ /* 0x000fe4000f8e00ff */
[----:B------:R-:W-:Y:S07]  /*6640*/  LEPC R20, `(.L_x_120) ;  /* 0x000000001014794e */ /* 0x000fee0000000000 */
[----:B--2---:R-:W-:Y:S05]  /*6650*/  CALL.ABS.NOINC R14 ;  /* 0x000000000e007343 */ /* 0x004fea0003c00000 */
.L_x_120:
[----:B------:R-:W-:Y:S01]  /*6660*/  ISETP.NE.AND P0, PT, R183, RZ, PT ;  /* 0x000000ffb700720c */ /* 0x000fe20003f05270 */
[----:B------:R-:W-:Y:S05]  /*6670*/  WARPSYNC.ALL ;  /* 0x0000000000007948 */ /* 0x000fea0003800000 */
[----:B------:R-:W-:Y:S01]  /*6680*/  R2UR UR4, R78 ;  /* 0x000000004e0472ca */ /* 0x000fe200000e0000 */
[----:B------:R-:W-:Y:S01]  /*6690*/  USHF.L.U32 UR5, UR54, 0xd, URZ ;  /* 0x0000000d36057899 */ /* 0x000fe200080006ff */
[-C--:B------:R-:W-:Y:S01]  /*66a0*/  F2FP.F16.E4M3.UNPACK_B R82, R144.reuse ;  /* 0x00000090ff52723e */ /* 0x080fe200020006ff */
[----:B------:R-:W-:Y:S01]  /*66b0*/  BSSY.RECONVERGENT B0, `(.L_x_121) ;  /* 0x000011a000007945 */ /* 0x000fe20003800200 */
[----:B------:R-:W-:Y:S02]  /*66c0*/  F2FP.F16.E4M3.UNPACK_B R84, R144.H1 ;  /* 0x00000090ff54723e */ /* 0x000fe400030006ff */
[-C--:B------:R-:W-:Y:S01]  /*66d0*/  F2FP.F16.E4M3.UNPACK_B R86, R145.reuse ;  /* 0x00000091ff56723e */ /* 0x080fe200020006ff */
[--C-:B------:R-:W-:Y:S01]  /*66e0*/  HADD2.F32 R80, -RZ, R82.reuse.H0_H0 ;  /* 0x20000052ff507230 */ /* 0x100fe20000004100 */
[----:B------:R-:W-:Y:S01]  /*66f0*/  F2FP.F16.E4M3.UNPACK_B R88, R145.H1 ;  /* 0x00000091ff58723e */ /* 0x000fe200030006ff */
[----:B------:R-:W-:Y:S01]  /*6700*/  HADD2.F32 R82, -RZ, R82.H1_H1 ;  /* 0x30000052ff527230 */ /* 0x000fe20000004100 */
[-C--:B------:R-:W-:Y:S01]  /*6710*/  F2FP.F16.E4M3.UNPACK_B R90, R146.reuse ;  /* 0x00000092ff5a723e */ /* 0x080fe200020006ff */
[----:B------:R-:W-:Y:S01]  /*6720*/  HADD2.F32 R83, -RZ, R84.H0_H0 ;  /* 0x20000054ff537230 */ /* 0x000fe20000004100 */
[----:B------:R-:W-:Y:S01]  /*6730*/  F2FP.F16.E4M3.UNPACK_B R92, R146.H1 ;  /* 0x00000092ff5c723e */ /* 0x000fe200030006ff */
[----:B-1-3--:R-:W2:Y:S01]  /*6740*/  LDTM.x64 R4, tmem[UR4] ;  /* 0x00000004000479ee */ /* 0x00aea20008340000 */
[----:B------:R-:W-:Y:S01]  /*6750*/  F2FP.F16.E4M3.UNPACK_B R94, R147 ;  /* 0x00000093ff5e723e */ /* 0x000fe200020006ff */
[--C-:B------:R-:W-:Y:S01]  /*6760*/  HADD2.F32 R85, -RZ, R86.reuse.H0_H0 ;  /* 0x20000056ff557230 */ /* 0x100fe20000004100 */
[----:B------:R-:W-:Y:S01]  /*6770*/  SHF.L.U32 R195, R171, 0x4, RZ ;  /* 0x00000004abc37819 */ /* 0x000fe200000006ff */
[----:B------:R-:W-:Y:S01]  /*6780*/  HADD2.F32 R86, -RZ, R86.H1_H1 ;  /* 0x30000056ff567230 */ /* 0x000fe20000004100 */
[----:B------:R-:W-:Y:S01]  /*6790*/  IADD3 R201, PT, PT, R181, UR5, RZ ;  /* 0x00000005b5c97c10 */ /* 0x000fe2000fffe0ff */
[--C-:B------:R-:W-:Y:S01]  /*67a0*/  HADD2.F32 R89, -RZ, R90.reuse.H0_H0 ;  /* 0x2000005aff597230 */ /* 0x100fe20000004100 */
[----:B------:R-:W-:Y:S01]  /*67b0*/  SHF.L.U32 R200, R170, 0x4, RZ ;  /* 0x00000004aac87819 */ /* 0x000fe200000006ff */
[----:B------:R-:W-:Y:S01]  /*67c0*/  HADD2.F32 R90, -RZ, R90.H1_H1 ;  /* 0x3000005aff5a7230 */ /* 0x000fe20000004100 */
[-C--:B------:R-:W-:Y:S01]  /*67d0*/  IADD3 R202, PT, PT, R195, R201.reuse, RZ ;  /* 0x000000c9c3ca7210 */ /* 0x080fe20007ffe0ff */
[--C-:B------:R-:W-:Y:S01]  /*67e0*/  HADD2.F32 R93, -RZ, R94.reuse.H0_H0 ;  /* 0x2000005eff5d7230 */ /* 0x100fe20000004100 */
[----:B------:R-:W-:Y:S01]  /*67f0*/  IADD3 R203, PT, PT, R200, R201, RZ ;  /* 0x000000c9c8cb7210 */ /* 0x000fe20007ffe0ff */
[----:B------:R-:W-:Y:S01]  /*6800*/  HADD2.F32 R94, -RZ, R94.H1_H1 ;  /* 0x3000005eff5e7230 */ /* 0x000fe20000004100 */
[----:B------:R-:W-:Y:S01]  /*6810*/  SHF.L.U32 R187, R179, 0x4, RZ ;  /* 0x00000004b3bb7819 */ /* 0x000fe200000006ff */
[----:B------:R-:W-:Y:S01]  /*6820*/  HADD2.F32 R84, -RZ, R84.H1_H1 ;  /* 0x30000054ff547230 */ /* 0x000fe20000004100 */
[----:B------:R-:W-:Y:S01]  /*6830*/  F2FP.F16.E4M3.UNPACK_B R98, R148 ;  /* 0x00000094ff62723e */ /* 0x000fe200020006ff */
[--C-:B------:R-:W-:Y:S01]  /*6840*/  HADD2.F32 R87, -RZ, R88.reuse.H0_H0 ;  /* 0x20000058ff577230 */ /* 0x100fe20000004100 */
[----:B------:R-:W-:Y:S01]  /*6850*/  IADD3 R201, PT, PT, R187, R202, RZ ;  /* 0x000000cabbc97210 */ /* 0x000fe20007ffe0ff */
[----:B------:R-:W-:Y:S01]  /*6860*/  HADD2.F32 R88, -RZ, R88.H1_H1 ;  /* 0x30000058ff587230 */ /* 0x000fe20000004100 */
[----:B------:R-:W-:Y:S01]  /*6870*/  F2FP.F16.E4M3.UNPACK_B R102, R149 ;  /* 0x00000095ff66723e */ /* 0x000fe200020006ff */
[--C-:B------:R-:W-:Y:S01]  /*6880*/  HADD2.F32 R97, -RZ, R98.reuse.H0_H0 ;  /* 0x20000062ff617230 */ /* 0x100fe20000004100 */
[----:B------:R-:W-:Y:S01]  /*6890*/  F2FP.F16.E4M3.UNPACK_B R106, R150 ;  /* 0x00000096ff6a723e */ /* 0x000fe200020006ff */
[----:B------:R-:W-:Y:S01]  /*68a0*/  HADD2.F32 R98, -RZ, R98.H1_H1 ;  /* 0x30000062ff627230 */ /* 0x000fe20000004100 */
[----:B------:R-:W-:Y:S01]  /*68b0*/  F2FP.F16.E4M3.UNPACK_B R110, R151 ;  /* 0x00000097ff6e723e */ /* 0x000fe200020006ff */
[C---:B--2---:R-:W-:Y:S01]  /*68c0*/  FMUL R0, R76.reuse, R4 ;  /* 0x000000044c007220 */ /* 0x044fe20000400000 */
[C---:B------:R-:W-:Y:S01]  /*68d0*/  FMUL R3, R76.reuse, R5 ;  /* 0x000000054c037220 */ /* 0x040fe20000400000 */
[C---:B------:R-:W-:Y:S01]  /*68e0*/  FMUL R4, R76.reuse, R8 ;  /* 0x000000084c047220 */ /* 0x040fe20000400000 */
[C---:B------:R-:W-:Y:S01]  /*68f0*/  FMUL R5, R76.reuse, R9 ;  /* 0x000000094c057220 */ /* 0x040fe20000400000 */
[C---:B------:R-:W-:Y:S01]  /*6900*/  FFMA R0, R81.reuse, R80, R0 ;  /* 0x0000005051007223 */ /* 0x040fe20000000000 */
[C---:B------:R-:W-:Y:S01]  /*6910*/  FFMA R3, R81.reuse, R82, R3 ;  /* 0x0000005251037223 */ /* 0x040fe20000000003 */
[C---:B------:R-:W-:Y:S01]  /*6920*/  FMUL R8, R76.reuse, R12 ;  /* 0x0000000c4c087220 */ /* 0x040fe20000400000 */
[C---:B------:R-:W-:Y:S01]  /*6930*/  FMUL R9, R76.reuse, R13 ;  /* 0x0000000d4c097220 */ /* 0x040fe20000400000 */
[C---:B------:R-:W-:Y:S01]  /*6940*/  FMUL R12, R76.reuse, R16 ;  /* 0x000000104c0c7220 */ /* 0x040fe20000400000 */
[C---:B------:R-:W-:Y:S01]  /*6950*/  FMUL R13, R76.reuse, R17 ;  /* 0x000000114c0d7220 */ /* 0x040fe20000400000 */
[C---:B------:R-:W-:Y:S01]  /*6960*/  FMUL R16, R76.reuse, R20 ;  /* 0x000000144c107220 */ /* 0x040fe20000400000 */
[C---:B------:R-:W-:Y:S01]  /*6970*/  FMUL R17, R76.reuse, R21 ;  /* 0x000000154c117220 */ /* 0x040fe20000400000 */
[--C-:B------:R-:W-:Y:S02]  /*6980*/  HADD2.F32 R101, -RZ, R102.reuse.H0_H0 ;  /* 0x20000066ff657230 */ /* 0x100fe40000004100 */
[C---:B------:R-:W-:Y:S01]  /*6990*/  FMUL R20, R76.reuse, R24 ;  /* 0x000000184c147220 */ /* 0x040fe20000400000 */
[----:B------:R-:W-:Y:S02]  /*69a0*/  HADD2.F32 R102, -RZ, R102.H1_H1 ;  /* 0x30000066ff667230 */ /* 0x000fe40000004100 */
        /* <DEDUP_REMOVED lines=9> */
[C---:B------:R-:W-:Y:S01]  /*6a40*/  FMUL R32, R76.reuse, R36 ;  /* 0x000000244c207220 */ /* 0x040fe20000400000 */
[C---:B------:R-:W-:Y:S01]  /*6a50*/  FMUL R33, R76.reuse, R37 ;  /* 0x000000254c217220 */ /* 0x040fe20000400000 */
[C---:B------:R-:W-:Y:S01]  /*6a60*/  FMUL R36, R76.reuse, R40 ;  /* 0x000000284c247220 */ /* 0x040fe20000400000 */
[C---:B------:R-:W-:Y:S01]  /*6a70*/  FMUL R37, R76.reuse, R41 ;  /* 0x000000294c257220 */ /* 0x040fe20000400000 */
[C---:B------:R-:W-:Y:S01]  /*6a80*/  FMUL R40, R76.reuse, R44 ;  /* 0x0000002c4c287220 */ /* 0x040fe20000400000 */
[----:B------:R-:W-:Y:S01]  /*6a90*/  F2FP.F16.E4M3.UNPACK_B R96, R147.H1 ;  /* 0x00000093ff60723e */ /* 0x000fe200030006ff */
        /* <DEDUP_REMOVED lines=14> */
[----:B------:R-:W-:Y:S01]  /*6b80*/  F2FP.F16.E4M3.UNPACK_B R114, R152 ;  /* 0x00000098ff72723e */ /* 0x000fe200020006ff */
[C---:B------:R-:W-:Y:S01]  /*6b90*/  FMUL R61, R76.reuse, R65 ;  /* 0x000000414c3d7220 */ /* 0x040fe20000400000 */
[C---:B------:R-:W-:Y:S01]  /*6ba0*/  FMUL R6, R76.reuse, R6 ;  /* 0x000000064c067220 */ /* 0x040fe20000400000 */
[----:B------:R-:W-:Y:S01]  /*6bb0*/  F2FP.F16.E4M3.UNPACK_B R116, R152.H1 ;  /* 0x00000098ff74723e */ /* 0x000fe200030006ff */
[C---:B------:R-:W-:Y:S01]  /*6bc0*/  FMUL R7, R76.reuse, R7 ;  /* 0x000000074c077220 */ /* 0x040fe20000400000 */
[--C-:B------:R-:W-:Y:S02]  /*6bd0*/  HADD2.F32 R113, -RZ, R114.reuse.H0_H0 ;  /* 0x20000072ff717230 */ /* 0x100fe40000004100 */
[C---:B------:R-:W-:Y:S01]  /*6be0*/  FFMA R6, R81.reuse, R83, R6 ;  /* 0x0000005351067223 */ /* 0x040fe20000000006 */
[----:B------:R-:W-:Y:S01]  /*6bf0*/  F2FP.F16.E4M3.UNPACK_B R118, R153 ;  /* 0x00000099ff76723e */ /* 0x000fe200020006ff */
[C---:B------:R-:W-:Y:S01]  /*6c00*/  FFMA R7, R81.reuse, R84, R7 ;  /* 0x0000005451077223 */ /* 0x040fe20000000007 */
[C---:B------:R-:W-:Y:S01]  /*6c10*/  FFMA R4, R81.reuse, R85, R4 ;  /* 0x0000005551047223 */ /* 0x040fe20000000004 */
[----:B------:R-:W-:Y:S01]  /*6c20*/  F2FP.F16.E4M3.UNPACK_B R120, R153.H1 ;  /* 0x00000099ff78723e */ /* 0x000fe200030006ff */
[----:B------:R-:W-:Y:S01]  /*6c30*/  FFMA R5, R81, R86, R5 ;  /* 0x0000005651057223 */ /* 0x000fe20000000005 */
[----:B------:R-:W-:Y:S01]  /*6c40*/  HADD2.F32 R114, -RZ, R114.H1_H1 ;  /* 0x30000072ff727230 */ /* 0x000fe20000004100 */
[----:B------:R-:W-:Y:S01]  /*6c50*/  F2FP.SATFINITE.E4M3.F32.PACK_AB_MERGE_C R188, R7, R6, RZ ;  /* 0x0000000607bc723e */ /* 0x000fe200048070ff */
[--C-:B------:R-:W-:Y:S02]  /*6c60*/  HADD2.F32 R117, -RZ, R118.reuse.H0_H0 ;  /* 0x20000076ff757230 */ /* 0x100fe40000004100 */
[C---:B------:R-:W-:Y:S01]  /*6c70*/  FMUL R10, R76.reuse, R10 ;  /* 0x0000000a4c0a7220 */ /* 0x040fe20000400000 */
[----:B------:R-:W-:Y:S01]  /*6c80*/  HADD2.F32 R118, -RZ, R118.H1_H1 ;  /* 0x30000076ff767230 */ /* 0x000fe20000004100 */
[----:B------:R-:W-:Y:S01]  /*6c90*/  F2FP.SATFINITE.E4M3.F32.PACK_AB_MERGE_C R188, R3, R0, R188 ;  /* 0x0000000003bc723e */ /* 0x000fe200048070bc */
[C---:B------:R-:W-:Y:S01]  /*6ca0*/  FMUL R11, R76.reuse, R11 ;  /* 0x0000000b4c0b7220 */ /* 0x040fe20000400000 */
[--C-:B------:R-:W-:Y:S02]  /*6cb0*/  HADD2.F32 R91, -RZ, R92.reuse.H0_H0 ;  /* 0x2000005cff5b7230 */ /* 0x100fe40000004100 */
[C---:B------:R-:W-:Y:S01]  /*6cc0*/  FFMA R10, R81.reuse, R87, R10 ;  /* 0x00000057510a7223 */ /* 0x040fe2000000000a */
[----:B------:R-:W-:Y:S02]  /*6cd0*/  HADD2.F32 R92, -RZ, R92.H1_H1 ;  /* 0x3000005cff5c7230 */ /* 0x000fe40000004100 */
[C---:B------:R-:W-:Y:S01]  /*6ce0*/  FFMA R11, R81.reuse, R88, R11 ;  /* 0x00000058510b7223 */ /* 0x040fe2000000000b */
[C---:B------:R-:W-:Y:S01]  /*6cf0*/  FFMA R8, R81.reuse, R89, R8 ;  /* 0x0000005951087223 */ /* 0x040fe20000000008 */
[----:B------:R-:W-:Y:S01]  /*6d00*/  F2FP.F16.E4M3.UNPACK_B R122, R154 ;  /* 0x0000009aff7a723e */ /* 0x000fe200020006ff */
[----:B------:R-:W-:Y:S01]  /*6d10*/  FFMA R9, R81, R90, R9 ;  /* 0x0000005a51097223 */ /* 0x000fe20000000009 */
[C---:B------:R-:W-:Y:S01]  /*6d20*/  FMUL R14, R76.reuse, R14 ;  /* 0x0000000e4c0e7220 */ /* 0x040fe20000400000 */
[----:B------:R-:W-:Y:S01]  /*6d30*/  F2FP.F16.E4M3.UNPACK_B R124, R154.H1 ;  /* 0x0000009aff7c723e */ /* 0x000fe200030006ff */
[C---:B------:R-:W-:Y:S01]  /*6d40*/  FMUL R15, R76.reuse, R15 ;  /* 0x0000000f4c0f7220 */ /* 0x040fe20000400000 */
[----:B------:R-:W-:Y:S01]  /*6d50*/  HADD2.F32 R95, -RZ, R96.H0_H0 ;  /* 0x20000060ff5f7230 */ /* 0x000fe20000004100 */
[----:B------:R-:W-:Y:S01]  /*6d60*/  F2FP.SATFINITE.E4M3.F32.PACK_AB_MERGE_C R189, R11, R10, RZ ;  /* 0x0000000a0bbd723e */ /* 0x000fe200048070ff */
[C---:B------:R-:W-:Y:S01]  /*6d70*/  FFMA R14, R81.reuse, R91, R14 ;  /* 0x0000005b510e7223 */ /* 0x040fe2000000000e */
[C---:B------:R-:W-:Y:S01]  /*6d80*/  FFMA R15, R81.reuse, R92, R15 ;  /* 0x0000005c510f7223 */ /* 0x040fe2000000000f */
[C---:B------:R-:W-:Y:S01]  /*6d90*/  FFMA R12, R81.reuse, R93, R12 ;  /* 0x0000005d510c7223 */ /* 0x040fe2000000000c */
[----:B------:R-:W-:Y:S01]  /*6da0*/  F2FP.F16.E4M3.UNPACK_B R126, R155 ;  /* 0x0000009bff7e723e */ /* 0x000fe200020006ff */
[----:B------:R-:W-:Y:S01]  /*6db0*/  FFMA R13, R81, R94, R13 ;  /* 0x0000005e510d7223 */ /* 0x000fe2000000000d */
[----:B------:R-:W-:Y:S01]  /*6dc0*/  F2FP.SATFINITE.E4M3.F32.PACK_AB_MERGE_C R189, R5, R4, R189 ;  /* 0x0000000405bd723e */ /* 0x000fe200048070bd */
[--C-:B------:R-:W-:Y:S01]  /*6dd0*/  HADD2.F32 R121, -RZ, R122.reuse.H0_H0 ;  /* 0x2000007aff797230 */ /* 0x100fe20000004100 */
[----:B------:R-:W-:Y:S01]  /*6de0*/  F2FP.SATFINITE.E4M3.F32.PACK_AB_MERGE_C R190, R15, R14, RZ ;  /* 0x0000000e0fbe723e */ /* 0x000fe200048070ff */
[----:B------:R-:W-:Y:S02]  /*6df0*/  HADD2.F32 R122, -RZ, R122.H1_H1 ;  /* 0x3000007aff7a7230 */ /* 0x000fe40000004100 */
[C---:B------:R-:W-:Y:S01]  /*6e00*/  FMUL R18, R76.reuse, R18 ;  /* 0x000000124c127220 */ /* 0x040fe20000400000 */
[----:B------:R-:W-:Y:S01]  /*6e10*/  HADD2.F32 R96, -RZ, R96.H1_H1 ;  /* 0x30000060ff607230 */ /* 0x000fe20000004100 */
[----:B------:R-:W-:Y:S01]  /*6e20*/  F2FP.SATFINITE.E4M3.F32.PACK_AB_MERGE_C R190, R9, R8, R190 ;  /* 0x0000000809be723e */ /* 0x000fe200048070be */
[--C-:B------:R-:W-:Y:S02]  /*6e30*/  HADD2.F32 R125, -RZ, R126.reuse.H0_H0 ;  /* 0x2000007eff7d7230 */ /* 0x100fe40000004100 */
[C---:B------:R-:W-:Y:S01]  /*6e40*/  FFMA R18, R81.reuse, R95, R18 ;  /* 0x0000005f51127223 */ /* 0x040fe20000000012 */
[----:B------:R-:W-:Y:S02]  /*6e50*/  HADD2.F32 R126, -RZ, R126.H1_H1 ;  /* 0x3000007eff7e7230 */ /* 0x000fe40000004100 */
[C---:B------:R-:W-:Y:S01]  /*6e60*/  FMUL R19, R76.reuse, R19 ;  /* 0x000000134c137220 */ /* 0x040fe20000400000 */
[--C-:B------:R-:W-:Y:S02]  /*6e70*/  HADD2.F32 R99, -RZ, R100.reuse.H0_H0 ;  /* 0x20000064ff637230 */ /* 0x100fe40000004100 */
[C---:B------:R-:W-:Y:S01]  /*6e80*/  FMUL R22, R76.reuse, R22 ;  /* 0x000000164c167220 */ /* 0x040fe20000400000 */
[----:B------:R-:W-:Y:S02]  /*6e90*/  HADD2.F32 R100, -RZ, R100.H1_H1 ;  /* 0x30000064ff647230 */ /* 0x000fe40000004100 */
[C---:B------:R-:W-:Y:S01]  /*6ea0*/  FFMA R19, R81.reuse, R96, R19 ;  /* 0x0000006051137223 */ /* 0x040fe20000000013 */
[C---:B------:R-:W-:Y:S01]  /*6eb0*/  FFMA R16, R81.reuse, R97, R16 ;  /* 0x0000006151107223 */ /* 0x040fe20000000010 */
[C---:B------:R-:W-:Y:S01]  /*6ec0*/  FFMA R17, R81.reuse, R98, R17 ;  /* 0x0000006251117223 */ /* 0x040fe20000000011 */
[----:B------:R-:W-:Y:S01]  /*6ed0*/  F2FP.F16.E4M3.UNPACK_B R128, R155.H1 ;  /* 0x0000009bff80723e */ /* 0x000fe200030006ff */
[----:B------:R-:W-:Y:S01]  /*6ee0*/  FFMA R22, R81, R99, R22 ;  /* 0x0000006351167223 */ /* 0x000fe20000000016 */
[----:B------:R-:W-:Y:S01]  /*6ef0*/  F2FP.SATFINITE.E4M3.F32.PACK_AB_MERGE_C R191, R19, R18, RZ ;  /* 0x0000001213bf723e */ /* 0x000fe200048070ff */
[C---:B------:R-:W-:Y:S01]  /*6f00*/  FMUL R23, R76.reuse, R23 ;  /* 0x000000174c177220 */ /* 0x040fe20000400000 */
[--C-:B------:R-:W-:Y:S02]  /*6f10*/  HADD2.F32 R103, -RZ, R104.reuse.H0_H0 ;  /* 0x20000068ff677230 */ /* 0x100fe40000004100 */
[C---:B------:R-:W-:Y:S01]  /*6f20*/  FMUL R26, R76.reuse, R26 ;  /* 0x0000001a4c1a7220 */ /* 0x040fe20000400000 */
[----:B------:R-:W-:Y:S01]  /*6f30*/  HADD2.F32 R104, -RZ, R104.H1_H1 ;  /* 0x30000068ff687230 */ /* 0x000fe20000004100 */
[----:B------:R-:W-:Y:S01]  /*6f40*/  F2FP.SATFINITE.E4M3.F32.PACK_AB_MERGE_C R191, R13, R12, R191 ;  /* 0x0000000c0dbf723e */ /* 0x000fe200048070bf */
[C---:B------:R-:W-:Y:S01]  /*6f50*/  FFMA R23, R81.reuse, R100, R23 ;  /* 0x0000006451177223 */ /* 0x040fe20000000017 */
[C---:B------:R-:W-:Y:S01]  /*6f60*/  FFMA R20, R81.reuse, R101, R20 ;  /* 0x0000006551147223 */ /* 0x040fe20000000014 */
[----:B------:R-:W-:Y:S01]  /*6f70*/  FFMA R21, R81, R102, R21 ;  /* 0x0000006651157223 */ /* 0x000fe20000000015 */
[----:B------:R-:W-:Y:S01]  /*6f80*/  F2FP.F16.E4M3.UNPACK_B R130, R156 ;  /* 0x0000009cff82723e */ /* 0x000fe200020006ff */
[----:B------:R1:W-:Y:S01]  /*6f90*/  STS.128 [R181+UR5+0x6000], R188 ;  /* 0x006000bcb5007988 */ /* 0x0003e20008000c05 */
[----:B------:R-:W-:Y:S01]  /*6fa0*/  F2FP.SATFINITE.E4M3.F32.PACK_AB_MERGE_C R196, R23, R22, RZ ;  /* 0x0000001617c4723e */ /* 0x000fe200048070ff */
[----:B------:R-:W-:Y:S01]  /*6fb0*/  FFMA R26, R81, R103, R26 ;  /* 0x00000067511a7223 */ /* 0x000fe2000000001a */
[C---:B------:R-:W-:Y:S01]  /*6fc0*/  FMUL R27, R76.reuse, R27 ;  /* 0x0000001b4c1b7220 */ /* 0x040fe20000400000 */
[----:B------:R-:W-:Y:S01]  /*6fd0*/  HADD2.F32 R107, -RZ, R108.H0_H0 ;  /* 0x2000006cff6b7230 */ /* 0x000fe20000004100 */
[----:B------:R-:W-:Y:S01]  /*6fe0*/  F2FP.SATFINITE.E4M3.F32.PACK_AB_MERGE_C R196, R17, R16, R196 ;  /* 0x0000001011c4723e */ /* 0x000fe200048070c4 */
[--C-:B------:R-:W-:Y:S02]  /*6ff0*/  HADD2.F32 R129, -RZ, R130.reuse.H0_H0 ;  /* 0x20000082ff817230 */ /* 0x100fe40000004100 */
[C---:B------:R-:W-:Y:S01]  /*7000*/  FFMA R27, R81.reuse, R104, R27 ;  /* 0x00000068511b7223 */ /* 0x040fe2000000001b */
[C---:B------:R-:W-:Y:S01]  /*7010*/  FFMA R24, R81.reuse, R105, R24 ;  /* 0x0000006951187223 */ /* 0x040fe20000000018 */
[----:B------:R-:W-:Y:S01]  /*7020*/  FFMA R25, R81, R106, R25 ;  /* 0x0000006a51197223 */ /* 0x000fe20000000019 */
[----:B------:R-:W-:Y:S02]  /*7030*/  HADD2.F32 R130, -RZ, R130.H1_H1 ;  /* 0x30000082ff827230 */ /* 0x000fe40000004100 */
[C---:B------:R-:W-:Y:S01]  /*7040*/  FMUL R30, R76.reuse, R30 ;  /* 0x0000001e4c1e7220 */ /* 0x040fe20000400000 */
[----:B------:R-:W-:Y:S01]  /*7050*/  F2FP.F16.E4M3.UNPACK_B R132, R156.H1 ;  /* 0x0000009cff84723e */ /* 0x000fe200030006ff */
[----:B------:R-:W-:Y:S01]  /*7060*/  HADD2.F32 R108, -RZ, R108.H1_H1 ;  /* 0x3000006cff6c7230 */ /* 0x000fe20000004100 */
[----:B------:R-:W-:Y:S01]  /*7070*/  F2FP.SATFINITE.E4M3.F32.PACK_AB_MERGE_C R197, R27, R26, RZ ;  /* 0x0000001a1bc5723e */ /* 0x000fe200048070ff */
[----:B------:R-:W-:Y:S01]  /*7080*/  FFMA R30, R81, R107, R30 ;  /* 0x0000006b511e7223 */ /* 0x000fe2000000001e */
[C---:B------:R-:W-:Y:S01]  /*7090*/  FMUL R31, R76.reuse, R31 ;  /* 0x0000001f4c1f7220 */ /* 0x040fe20000400000 */
[--C-:B------:R-:W-:Y:S01]  /*70a0*/  HADD2.F32 R111, -RZ, R112.reuse.H0_H0 ;  /* 0x20000070ff6f7230 */ /* 0x100fe20000004100 */
[----:B------:R-:W-:Y:S01]  /*70b0*/  F2FP.SATFINITE.E4M3.F32.PACK_AB_MERGE_C R197, R21, R20, R197 ;  /* 0x0000001415c5723e */ /* 0x000fe200048070c5 */
[----:B------:R-:W-:Y:S02]  /*70c0*/  HADD2.F32 R112, -RZ, R112.H1_H1 ;  /* 0x30000070ff707230 */ /* 0x000fe40000004100 */
[C---:B------:R-:W-:Y:S01]  /*70d0*/  FFMA R31, R81.reuse, R108, R31 ;  /* 0x0000006c511f7223 */ /* 0x040fe2000000001f */
[C---:B------:R-:W-:Y:S01]  /*70e0*/  FFMA R28, R81.reuse, R109, R28 ;  /* 0x0000006d511c7223 */ /* 0x040fe2000000001c */
[----:B------:R-:W-:Y:S01]  /*70f0*/  FFMA R29, R81, R110, R29 ;  /* 0x0000006e511d7223 */ /* 0x000fe2000000001d */
[C---:B------:R-:W-:Y:S01]  /*7100*/  FMUL R34, R76.reuse, R34 ;  /* 0x000000224c227220 */ /* 0x040fe20000400000 */
[----:B------:R-:W-:Y:S01]  /*7110*/  F2FP.F16.E4M3.UNPACK_B R134, R157 ;  /* 0x0000009dff86723e */ /* 0x000fe200020006ff */
[C---:B------:R-:W-:Y:S01]  /*7120*/  FMUL R35, R76.reuse, R35 ;  /* 0x000000234c237220 */ /* 0x040fe20000400000 */
[----:B------:R-:W-:Y:S01]  /*7130*/  HADD2.F32 R115, -RZ, R116.H0_H0 ;  /* 0x20000074ff737230 */ /* 0x000fe20000004100 */
[----:B------:R-:W-:Y:S01]  /*7140*/  F2FP.SATFINITE.E4M3.F32.PACK_AB_MERGE_C R198, R31, R30, RZ ;  /* 0x0000001e1fc6723e */ /* 0x000fe200048070ff */
[C---:B------:R-:W-:Y:S01]  /*7150*/  FFMA R34, R81.reuse, R111, R34 ;  /* 0x0000006f51227223 */ /* 0x040fe20000000022 */
[C---:B------:R-:W-:Y:S01]  /*7160*/  FFMA R35, R81.reuse, R112, R35 ;  /* 0x0000007051237223 */ /* 0x040fe20000000023 */
[C---:B------:R-:W-:Y:S01]  /*7170*/  FFMA R32, R81.reuse, R113, R32 ;  /* 0x0000007151207223 */ /* 0x040fe20000000020 */
[----:B------:R-:W-:Y:S01]  /*7180*/  F2FP.F16.E4M3.UNPACK_B R136, R157.H1 ;  /* 0x0000009dff88723e */ /* 0x000fe200030006ff */
        /* <DEDUP_REMOVED lines=8> */
[C---:B------:R-:W-:Y:S01]  /*7210*/  FMUL R39, R76.reuse, R39 ;  /* 0x000000274c277220 */ /* 0x040fe20000400000 */
[--C-:B------:R-:W-:Y:S02]  /*7220*/  HADD2.F32 R119, -RZ, R120.reuse.H0_H0 ;  /* 0x20000078ff777230 */ /* 0x100fe40000004100 */
[C---:B------:R-:W-:Y:S01]  /*7230*/  FFMA R38, R81.reuse, R115, R38 ;  /* 0x0000007351267223 */ /* 0x040fe20000000026 */
[----:B------:R-:W-:Y:S01]  /*7240*/  HADD2.F32 R120, -RZ, R120.H1_H1 ;  /* 0x30000078ff787230 */ /* 0x000fe20000004100 */
[----:B------:R1:W-:Y:S01]  /*7250*/  STS.128 [R202+0x6010], R196 ;  /* 0x006010c4ca007388 */ /* 0x0003e20000000c00 */
        /* <DEDUP_REMOVED lines=26> */
[C---:B------:R-:W-:Y:S01]  /*7400*/  FFMA R45, R81.reuse, R126, R45 ;  /* 0x0000007e512d7223 */ /* 0x040fe2000000002d */
[C---:B------:R-:W-:Y:S01]  /*7410*/  FMUL R50, R76.reuse, R50 ;  /* 0x000000324c327220 */ /* 0x040fe20000400000 */
[C---:B------:R-:W-:Y:S01]  /*7420*/  FMUL R51, R76.reuse, R51 ;  /* 0x000000334c337220 */ /* 0x040fe20000400000 */
[--C-:B------:R-:W-:Y:S02]  /*7430*/  HADD2.F32 R131, -RZ, R132.reuse.H0_H0 ;  /* 0x20000084ff837230 */ /* 0x100fe40000004100 */
[C---:B------:R-:W-:Y:S01]  /*7440*/  FMUL R54, R76.reuse, R54 ;  /* 0x000000364c367220 */ /* 0x040fe20000400000 */
[C---:B------:R-:W-:Y:S01]  /*7450*/  FFMA R50, R81.reuse, R127, R50 ;  /* 0x0000007f51327223 */ /* 0x040fe20000000032 */
[----:B------:R-:W-:Y:S02]  /*7460*/  HADD2.F32 R132, -RZ, R132.H1_H1 ;  /* 0x30000084ff847230 */ /* 0x000fe40000004100 */
[C---:B------:R-:W-:Y:S01]  /*7470*/  FFMA R51, R81.reuse, R128, R51 ;  /* 0x0000008051337223 */ /* 0x040fe20000000033 */
[C---:B------:R-:W-:Y:S01]  /*7480*/  FMUL R55, R76.reuse, R55 ;  /* 0x000000374c377220 */ /* 0x040fe20000400000 */
[C---:B------:R-:W-:Y:S01]  /*7490*/  FFMA R48, R81.reuse, R129, R48 ;  /* 0x0000008151307223 */ /* 0x040fe20000000030 */
[C---:B------:R-:W-:Y:S01]  /*74a0*/  FFMA R49, R81.reuse, R130, R49 ;  /* 0x0000008251317223 */ /* 0x040fe20000000031 */
[--C-:B------:R-:W-:Y:S02]  /*74b0*/  HADD2.F32 R135, -RZ, R136.reuse.H0_H0 ;  /* 0x20000088ff877230 */ /* 0x100fe40000004100 */
[C---:B------:R-:W-:Y:S01]  /*74c0*/  FFMA R54, R81.reuse, R131, R54 ;  /* 0x0000008351367223 */ /* 0x040fe20000000036 */
[----:B------:R-:W-:Y:S01]  /*74d0*/  HADD2.F32 R136, -RZ, R136.H1_H1 ;  /* 0x30000088ff887230 */ /* 0x000fe20000004100 */
[----:B------:R-:W-:Y:S01]  /*74e0*/  F2FP.F16.E4M3.UNPACK_B R142, R159 ;  /* 0x0000009fff8e723e */ /* 0x000fe200020006ff */
[C---:B------:R-:W-:Y:S01]  /*74f0*/  FMUL R58, R76.reuse, R58 ;  /* 0x0000003a4c3a7220 */ /* 0x040fe20000400000 */
[C---:B------:R-:W-:Y:S01]  /*7500*/  FFMA R55, R81.reuse, R132, R55 ;  /* 0x0000008451377223 */ /* 0x040fe20000000037 */
[C---:B------:R-:W-:Y:S01]  /*7510*/  FMUL R59, R76.reuse, R59 ;  /* 0x0000003b4c3b7220 */ /* 0x040fe20000400000 */
[C---:B------:R-:W-:Y:S01]  /*7520*/  FFMA R52, R81.reuse, R133, R52 ;  /* 0x0000008551347223 */ /* 0x040fe20000000034 */
[----:B------:R-:W-:Y:S01]  /*7530*/  F2FP.F16.E4M3.UNPACK_B R80, R159.H1 ;  /* 0x0000009fff50723e */ /* 0x000fe200030006ff */
[C---:B------:R-:W-:Y:S01]  /*7540*/  FFMA R53, R81.reuse, R134, R53 ;  /* 0x0000008651357223 */ /* 0x040fe20000000035 */
[--C-:B------:R-:W-:Y:S02]  /*7550*/  HADD2.F32 R139, -RZ, R140.reuse.H0_H0 ;  /* 0x2000008cff8b7230 */ /* 0x100fe40000004100 */
[C---:B------:R-:W-:Y:S01]  /*7560*/  FFMA R58, R81.reuse, R135, R58 ;  /* 0x00000087513a7223 */ /* 0x040fe2000000003a */
[----:B------:R-:W-:Y:S02]  /*7570*/  HADD2.F32 R140, -RZ, R140.H1_H1 ;  /* 0x3000008cff8c7230 */ /* 0x000fe40000004100 */
[C---:B------:R-:W-:Y:S01]  /*7580*/  FMUL R62, R76.reuse, R62 ;  /* 0x0000003e4c3e7220 */ /* 0x040fe20000400000 */
[--C-:B------:R-:W-:Y:S02]  /*7590*/  HADD2.F32 R141, -RZ, R142.reuse.H0_H0 ;  /* 0x2000008eff8d7230 */ /* 0x100fe40000004100 */
[C---:B------:R-:W-:Y:S01]  /*75a0*/  FFMA R59, R81.reuse, R136, R59 ;  /* 0x00000088513b7223 */ /* 0x040fe2000000003b */
[C---:B------:R-:W-:Y:S01]  /*75b0*/  FMUL R63, R76.reuse, R63 ;  /* 0x0000003f4c3f7220 */ /* 0x040fe20000400000 */
[C---:B------:R-:W-:Y:S01]  /*75c0*/  FFMA R56, R81.reuse, R137, R56 ;  /* 0x0000008951387223 */ /* 0x040fe20000000038 */
[----:B------:R-:W-:Y:S02]  /*75d0*/  HADD2.F32 R142, -RZ, R142.H1_H1 ;  /* 0x3000008eff8e7230 */ /* 0x000fe40000004100 */
[C---:B------:R-:W-:Y:S01]  /*75e0*/  FFMA R57, R81.reuse, R138, R57 ;  /* 0x0000008a51397223 */ /* 0x040fe20000000039 */
[--C-:B------:R-:W-:Y:S02]  /*75f0*/  HADD2.F32 R83, -RZ, R80.reuse.H0_H0 ;  /* 0x20000050ff537230 */ /* 0x100fe40000004100 */
[C---:B------:R-:W-:Y:S01]  /*7600*/  FFMA R62, R81.reuse, R139, R62 ;  /* 0x0000008b513e7223 */ /* 0x040fe2000000003e */
[----:B------:R-:W-:Y:S02]  /*7610*/  HADD2.F32 R80, -RZ, R80.H1_H1 ;  /* 0x30000050ff507230 */ /* 0x000fe40000004100 */
[C---:B------:R-:W-:Y:S01]  /*7620*/  FMUL R66, R76.reuse, R66 ;  /* 0x000000424c427220 */ /* 0x040fe20000400000 */
[----:B------:R-:W-:Y:S01]  /*7630*/  FFMA R63, R81, R140, R63 ;  /* 0x0000008c513f7223 */ /* 0x000fe2000000003f */
[----:B------:R-:W-:Y:S01]  /*7640*/  FMUL R67, R76, R67 ;  /* 0x000000434c437220 */ /* 0x000fe20000400000 */
[----:B------:R-:W-:Y:S01]  /*7650*/  F2FP.SATFINITE.E4M3.F32.PACK_AB_MERGE_C R206, R47, R46, RZ ;  /* 0x0000002e2fce723e */ /* 0x000fe200048070ff */
[----:B------:R-:W-:Y:S01]  /*7660*/  FFMA R60, R81, R141, R60 ;  /* 0x0000008d513c7223 */ /* 0x000fe2000000003c */
[----:B------:R-:W-:Y:S01]  /*7670*/  F2FP.SATFINITE.E4M3.F32.PACK_AB_MERGE_C R207, R51, R50, RZ ;  /* 0x0000003233cf723e */ /* 0x000fe200048070ff */
[C---:B------:R-:W-:Y:S01]  /*7680*/  FFMA R61, R81.reuse, R142, R61 ;  /* 0x0000008e513d7223 */ /* 0x040fe2000000003d */
[C---:B------:R-:W-:Y:S01]  /*7690*/  FFMA R66, R81.reuse, R83, R66 ;  /* 0x0000005351427223 */ /* 0x040fe20000000042 */
[----:B------:R-:W-:Y:S01]  /*76a0*/  FFMA R67, R81, R80, R67 ;  /* 0x0000005051437223 */ /* 0x000fe20000000043 */
[----:B------:R-:W-:Y:S02]  /*76b0*/  F2FP.SATFINITE.E4M3.F32.PACK_AB_MERGE_C R206, R41, R40, R206 ;  /* 0x0000002829ce723e */ /* 0x000fe400048070ce */
[----:B------:R-:W-:Y:S02]  /*76c0*/  F2FP.SATFINITE.E4M3.F32.PACK_AB_MERGE_C R207, R45, R44, R207 ;  /* 0x0000002c2dcf723e */ /* 0x000fe400048070cf */
[----:B------:R-:W-:Y:S02]  /*76d0*/  F2FP.SATFINITE.E4M3.F32.PACK_AB_MERGE_C R208, R55, R54, RZ ;  /* 0x0000003637d0723e */ /* 0x000fe400048070ff */
[----:B------:R-:W-:Y:S01]  /*76e0*/  F2FP.SATFINITE.E4M3.F32.PACK_AB_MERGE_C R209, R59, R58, RZ ;  /* 0x0000003a3bd1723e */ /* 0x000fe200048070ff */
[----:B------:R1:W-:Y:S01]  /*76f0*/  STS.128 [R203+0x6020], R204 ;  /* 0x006020cccb007388 */ /* 0x0003e20000000c00 */
[----:B------:R-:W-:Y:S02]  /*7700*/  F2FP.SATFINITE.E4M3.F32.PACK_AB_MERGE_C R210, R63, R62, RZ ;  /* 0x0000003e3fd2723e */ /* 0x000fe400048070ff */
[----:B------:R-:W-:Y:S02]  /*7710*/  F2FP.SATFINITE.E4M3.F32.PACK_AB_MERGE_C R211, R67, R66, RZ ;  /* 0x0000004243d3723e */ /* 0x000fe400048070ff */
[----:B------:R-:W-:Y:S02]  /*7720*/  F2FP.SATFINITE.E4M3.F32.PACK_AB_MERGE_C R208, R49, R48, R208 ;  /* 0x0000003031d0723e */ /* 0x000fe400048070d0 */
[----:B------:R-:W-:Y:S02]  /*7730*/  F2FP.SATFINITE.E4M3.F32.PACK_AB_MERGE_C R209, R53, R52, R209 ;  /* 0x0000003435d1723e */ /* 0x000fe400048070d1 */
[----:B------:R-:W-:Y:S02]  /*7740*/  F2FP.SATFINITE.E4M3.F32.PACK_AB_MERGE_C R210, R57, R56, R210 ;  /* 0x0000003839d2723e */ /* 0x000fe400048070d2 */
[----:B------:R-:W-:Y:S05]  /*7750*/  F2FP.SATFINITE.E4M3.F32.PACK_AB_MERGE_C R211, R61, R60, R211 ;  /* 0x0000003c3dd3723e */ /* 0x000fea00048070d3 */
[----:B------:R1:W-:Y:S01]  /*7760*/  STS.128 [R201+0x6010], R208 ;  /* 0x006010d0c9007388 */ /* 0x0003e20000000c00 */
[----:B------:R-:W-:Y:S01]  /*7770*/  @!PT LDS RZ, [RZ] ;  /* 0x00000000fffff984 */ /* 0x000fe20000000800 */
[----:B------:R-:W-:Y:S01]  /*7780*/  @!PT LDS RZ, [RZ] ;  /* 0x00000000fffff984 */ /* 0x000fe20000000800 */
[----:B------:R-:W-:Y:S01]  /*7790*/  @!PT LDS RZ, [RZ] ;  /* 0x00000000fffff984 */ /* 0x000fe20000000800 */
[----:B------:R-:W-:Y:S01]  /*77a0*/  @!PT LDS RZ, [RZ] ;  /* 0x00000000fffff984 */ /* 0x000fe20000000800 */
[----:B------:R2:W-:Y:S07]  /*77b0*/  MEMBAR.ALL.CTA ;  /* 0x0000000000007992 */ /* 0x0005ee0000008000 */
[----:B--2---:R-:W2:Y:S02]  /*77c0*/  FENCE.VIEW.ASYNC.S ;  /* 0x00000000000073c6 */ /* 0x004ea40000000000 */
[----:B--2---:R-:W-:Y:S06]  /*77d0*/  BAR.SYNC.DEFER_BLOCKING 0x1, 0x80 ;  /* 0x0042000000007b1d */ /* 0x004fec0000010000 */
[----:B------:R-:W-:Y:S05]  /*77e0*/  @P0 BRA `(.L_x_122) ;  /* 0x0000000000180947 */ /* 0x000fea0003800000 */
[----:B------:R-:W-:Y:S02]  /*77f0*/  UIADD3 UR6, UP0, UPT, UR52, 0x680, URZ ;  /* 0x0000068034067890 */ /* 0x000fe4000ff1e0ff */
[----:B------:R-:W-:Y:S02]  /*7800*/  UIADD3 UR40, UPT, UPT, UR49, 0x6200, UR5 ;  /* 0x0000620031287890 */ /* 0x000fe4000fffe005 */
[----:B------:R-:W-:Y:S01]  /*7810*/  UIADD3.X UR7, UPT, UPT, URZ, UR53, URZ, UP0, !UPT ;  /* 0x00000035ff077290 */ /* 0x000fe200087fe4ff */
[----:B------:R-:W-:Y:S08]  /*7820*/  UMOV UR43, UR36 ;  /* 0x00000024002b7c82 */ /* 0x000ff00008000000 */
[----:B------:R2:W-:Y:S02]  /*7830*/  UTMASTG.3D [UR40], [UR6] ;  /* 0x00000028060073b5 */ /* 0x0005e40008010000 */
[----:B--2---:R0:W-:Y:S02]  /*7840*/  UTMACMDFLUSH ;  /* 0x00000000000079b7 */ /* 0x0041e40000000000 */
.L_x_122:
[----:B------:R-:W-:Y:S05]  /*7850*/  BSYNC.RECONVERGENT B0 ;  /* 0x0000000000007941 */ /* 0x000fea0003800200 */
.L_x_121:
[----:B------:R-:W-:Y:S01]  /*7860*/  UIADD3 UR40, UPT, UPT, UR54, 0x1, URZ ;  /* 0x0000000136287890 */ /* 0x000fe2000fffe0ff */
[----:B------:R-:W-:Y:S01]  /*7870*/  ISETP.NE.AND P1, PT, R194, RZ, PT ;  /* 0x000000ffc200720c */ /* 0x000fe20003f25270 */
[----:B------:R-:W-:Y:S01]  /*7880*/  BSSY.RECONVERGENT B0, `(.L_x_123) ;  /* 0x0000007000007945 */ /* 0x000fe20003800200 */
[----:B------:R-:W-:Y:S01]  /*7890*/  LEA R4, R176, UR49, 0x3 ;  /* 0x00000031b0047c11 */ /* 0x000fe2000f8e18ff */
[----:B------:R-:W-:Y:S04]  /*78a0*/  UISETP.NE.AND UP0, UPT, UR40, 0x2, UPT ;  /* 0x000000022800788c */ /* 0x000fe8000bf05270 */
[----:B------:R-:W-:Y:S06]  /*78b0*/  USEL UR40, UR40, URZ, UP0 ;  /* 0x000000ff28287287 */ /* 0x000fec0008000000 */
[----:B------:R-:W-:Y:S01]  /*78c0*/  @P1 SHF.L.U32 R3, R175, 0x1f, RZ ;  /* 0x0000001faf031819 */ /* 0x000fe200000006ff */
[----:B------:R-:W-:Y:S05]  /*78d0*/  @P0 BRA `(.L_x_124) ;  /* 0x0000000000040947 */ /* 0x000fea0003800000 */
[----:B------:R-:W-:Y:S04]  /*78e0*/  DEPBAR.LE SB0, 0x1 ;  /* 0x000080400000791a */ /* 0x000fe80000000000 */
.L_x_124:
[----:B------:R-:W-:Y:S05]  /*78f0*/  BSYNC.RECONVERGENT B0 ;  /* 0x0000000000007941 */ /* 0x000fea0003800200 */
.L_x_123:
[----:B------:R-:W-:Y:S06]  /*7900*/  BAR.SYNC.DEFER_BLOCKING 0x1, 0x80 ;  /* 0x0042000000007b1d */ /* 0x000fec0000010000 */
[----:B------:R-:W2:Y:S01]  /*7910*/  @P1 SYNCS.PHASECHK.TRANS64.TRYWAIT P0, [R4+URZ+0xd0], R3 ;  /* 0x0000d003040015a7 */ /* 0x000ea200080011ff */
[----:B------:R-:W-:Y:S01]  /*7920*/  BSSY B1, `(.L_x_125) ;  /* 0x0000023000017945 */ /* 0x000fe20003800000 */
[----:B--2---:R-:W-:Y:S03]  /*7930*/  @P1 SEL R192, RZ, 0x1, !P0 ;  /* 0x00000001ffc01807 */ /* 0x004fe60004000000 */
[----:B------:R-:W-:Y:S05]  /*7940*/  @!P1 BRA `(.L_x_126) ;  /* 0x0000000000809947 */ /* 0x000fea0003800000 */
[----:B------:R-:W-:Y:S01]  /*7950*/  ISETP.NE.AND P1, PT, R193, RZ, PT ;  /* 0x000000ffc100720c */ /* 0x000fe20003f25270 */
[----:B------:R-:W-:Y:S01]  /*7960*/  BSSY B0, `(.L_x_127) ;  /* 0x000000a000007945 */ /* 0x000fe20003800000 */
[----:B------:R-:W-:Y:S11]  /*7970*/  ISETP.NE.AND P0, PT, R192, RZ, PT ;  /* 0x000000ffc000720c */ /* 0x000ff60003f05270 */
[----:B------:R-:W-:Y:S04]  /*7980*/  @P1 IMAD R0, R176, 0x2000, R181 ;  /* 0x00002000b0001824 */ /* 0x000fe800078e02b5 */
[C---:B------:R-:W-:Y:S01]  /*7990*/  @P1 IMAD.IADD R8, R0.reuse, 0x1, R195 ;  /* 0x0000000100081824 */ /* 0x040fe200078e02c3 */
[----:B------:R-:W-:Y:S03]  /*79a0*/  @P1 IADD3 R6, PT, PT, R0, R200, RZ ;  /* 0x000000c800061210 */ /* 0x000fe60007ffe0ff */
[----:B------:R-:W-:Y:S01]  /*79b0*/  @P1 IMAD.IADD R5, R187, 0x1, R8 ;  /* 0x00000001bb051824 */ /* 0x000fe200078e0208 */
[----:B------:R-:W-:Y:S06]  /*79c0*/  @P0 BRA `(.L_x_128) ;  /* 0x00000000000c0947 */ /* 0x000fec0003800000 */
[----:B------:R-:W-:Y:S04]  /*79d0*/  SHF.L.U32 R3, R175, 0x1f, RZ ;  /* 0x0000001faf037819 */ /* 0x000fe800000006ff */
[----:B------:R-:W2:Y:S02]  /*79e0*/  SYNCS.PHASECHK.TRANS64.TRYWAIT P0, [R4+URZ+0xd0], R3 ;  /* 0x0000d003040075a7 */ /* 0x000ea400080011ff */
[----:B--2---:R-:W-:Y:S05]  /*79f0*/  @!P0 BRA `(.L_x_129) ;  /* 0x0000003800988947 */ /* 0x004fea0003800000 */
.L_x_128:
[----:B------:R-:W-:Y:S05]  /*7a00*/  BSYNC B0 ;  /* 0x0000000000007941 */ /* 0x000fea0003800000 */
.L_x_127:
[----:B------:R-:W-:Y:S01]  /*7a10*/  ISETP.NE.AND P0, PT, R193, RZ, PT ;  /* 0x000000ffc100720c */ /* 0x000fe20003f05270 */
[----:B--2---:R-:W-:Y:S02]  /*7a20*/  VIADD R4, R4, 0xe8 ;  /* 0x000000e804047836 */ /* 0x004fe40000000000 */
        /* <DEDUP_REMOVED lines=14> */
[----:B------:R-:W-:Y:S02]  /*7b10*/  SEL R176, R176, RZ, P0 ;  /* 0x000000ffb0b07207 */ /* 0x000fe40000000000 */
[----:B--2---:R-:W-:Y:S04]  /*7b20*/  SEL R0, RZ, 0x1, P0 ;  /* 0x00000001ff007807 */ /* 0x004fe80000000000 */
[----:B------:R-:W-:Y:S01]  /*7b30*/  LOP3.LUT R175, R175, R0, RZ, 0x3c, !PT ;  /* 0x00000000afaf7212 */ /* 0x000fe200078e3cff */
[----:B-----5:R4:W-:Y:S06]  /*7b40*/  SYNCS.ARRIVE.TRANS64.RED.A1T0 RZ, [R3+URZ], RZ ;  /* 0x000000ff03ff79a7 */ /* 0x0209ec00081004ff */
.L_x_126:
[----:B------:R-:W-:Y:S05]  /*7b50*/  BSYNC B1 ;  /* 0x0000000000017941 */ /* 0x000fea0003800000 */
.L_x_125:
[----:B----4-:R-:W-:Y:S05]  /*7b60*/  VIADD R3, R78, 0x40 ;  /* 0x000000404e037836 */ /* 0x010fea0000000000 */
[----:B------:R-:W-:Y:S04]  /*7b70*/  SHF.R.U32.HI R3, RZ, 0x15, R3 ;  /* 0x00000015ff037819 */ /* 0x000fe80000011603 */
[----:B------:R-:W-:Y:S11]  /*7b80*/  LOP3.LUT P0, RZ, R3, 0x3, R168, 0x48, !PT ;  /* 0x0000000303ff7812 */ /* 0x000ff600078048a8 */
[----:B------:R-:W-:Y:S02]  /*7b90*/  @!UPT UIADD3 URZ, UPT, UPT, URZ, URZ, URZ ;  /* 0x000000fffffff290 */ /* 0x000fe4000fffe0ff */
[----:B------:R-:W-:Y:S05]  /*7ba0*/  @!P0 BRA `(.L_x_130) ;  /* 0x0000000000408947 */ /* 0x000fea0003800000 */
[----:B------:R-:W2:Y:S01]  /*7bb0*/  LDCU.64 UR8, c[0x4][0x78] ;  /* 0x01000f00ff0877ac */ /* 0x000ea20008000a00 */
[----:B------:R-:W-:Y:S01]  /*7bc0*/  MOV R15, 0x0 ;  /* 0x00000000000f7802 */ /* 0x000fe20000000f00 */
[----:B------:R-:W-:Y:S02]  /*7bd0*/  HFMA2 R12, -RZ, RZ, 0, 5.9604644775390625e-08 ;  /* 0x00000001ff0c7431 */ /* 0x000fe400000001ff */
[----:B------:R-:W-:Y:S02]  /*7be0*/  IMAD.MOV.U32 R8, RZ, RZ, 0x192 ;  /* 0x00000192ff087424 */ /* 0x000fe400078e00ff */
[----:B------:R-:W-:Y:S01]  /*7bf0*/  IMAD.MOV.U32 R13, RZ, RZ, RZ ;  /* 0x000000ffff0d7224 */ /* 0x000fe200078e00ff */
[----:B------:R-:W4:Y:S01]  /*7c00*/  LDCU.64 UR6, c[0x4][0x80] ;  /* 0x01001000ff0677ac */ /* 0x000f220008000a00 */
[----:B------:R-:W1:Y:S01]  /*7c10*/  LDC.64 R14, c[0x4][R15] ;  /* 0x010000000f0e7b82 */ /* 0x000e620000000a00 */
[----:B------:R-:W5:Y:S01]  /*7c20*/  LDCU.64 UR4, c[0x4][0x18] ;  /* 0x01000300ff0477ac */ /* 0x000f620008000a00 */
[----:B--2---:R-:W-:Y:S01]  /*7c30*/  MOV R5, UR9 ;  /* 0x0000000900057c02 */ /* 0x004fe20008000f00 */
[----:B------:R-:W-:Y:S01]  /*7c40*/  IMAD.U32 R4, RZ, RZ, UR8 ;  /* 0x00000008ff047e24 */ /* 0x000fe2000f8e00ff */
[----:B----4-:R-:W-:Y:S01]  /*7c50*/  MOV R7, UR7 ;  /* 0x0000000700077c02 */ /* 0x010fe20008000f00 */
[----:B------:R-:W-:Y:S01]  /*7c60*/  IMAD.U32 R6, RZ, RZ, UR6 ;  /* 0x00000006ff067e24 */ /* 0x000fe2000f8e00ff */
[----:B-----5:R-:W-:Y:S01]  /*7c70*/  MOV R11, UR5 ;  /* 0x00000005000b7c02 */ /* 0x020fe20008000f00 */
[----:B------:R-:W-:Y:S02]  /*7c80*/  IMAD.U32 R10, RZ, RZ, UR4 ;  /* 0x00000004ff0a7e24 */ /* 0x000fe4000f8e00ff */
[----:B------:R-:W-:Y:S07]  /*7c90*/  LEPC R20, `(.L_x_130) ;  /* 0x000000001014794e */ /* 0x000fee0000000000 */
[----:B-1-3--:R-:W-:Y:S05]  /*7ca0*/  CALL.ABS.NOINC R14 ;  /* 0x000000000e007343 */ /* 0x00afea0003c00000 */
.L_x_130:
[----:B------:R-:W-:Y:S01]  /*7cb0*/  ISETP.NE.AND P0, PT, R183, RZ, PT ;  /* 0x000000ffb700720c */ /* 0x000fe20003f05270 */
[----:B------:R-:W-:Y:S05]  /*7cc0*/  WARPSYNC.ALL ;  /* 0x0000000000007948 */ /* 0x000fea0003800000 */
[-C--:B---3--:R-:W-:Y:S01]  /*7cd0*/  F2FP.F16.E4M3.UNPACK_B R4, R145.reuse.H1 ;  /* 0x00000091ff04723e */ /* 0x088fe200030006ff */
[----:B------:R-:W-:Y:S01]  /*7ce0*/  USHF.L.U32 UR8, UR40, 0xd, URZ ;  /* 0x0000000d28087899 */ /* 0x000fe200080006ff */
[----:B------:R-:W-:Y:S01]  /*7cf0*/  F2FP.F16.E4M3.UNPACK_B R5, R145 ;  /* 0x00000091ff05723e */ /* 0x000fe200020006ff */
[----:B------:R-:W-:Y:S01]  /*7d00*/  BSSY.RECONVERGENT B0, `(.L_x_131) ;  /* 0x0000119000007945 */ /* 0x000fe20003800200 */
[----:B------:R-:W-:Y:S01]  /*7d10*/  R2UR UR4, R78 ;  /* 0x000000004e0472ca */ /* 0x000fe200000e0000 */
[--C-:B------:R-:W-:Y:S01]  /*7d20*/  HADD2.F32 R86, -RZ, R4.reuse.H1_H1 ;  /* 0x30000004ff567230 */ /* 0x100fe20000004100 */
[----:B------:R-:W-:Y:S01]  /*7d30*/  F2FP.F16.E4M3.UNPACK_B R0, R144.H1 ;  /* 0x00000090ff00723e */ /* 0x000fe200030006ff */
[----:B------:R-:W-:Y:S01]  /*7d40*/  HADD2.F32 R87, -RZ, R4.H0_H0 ;  /* 0x20000004ff577230 */ /* 0x000fe20000004100 */
[----:B------:R-:W-:Y:S01]  /*7d50*/  F2FP.F16.E4M3.UNPACK_B R4, R146.H1 ;  /* 0x00000092ff04723e */ /* 0x000fe200030006ff */
[--C-:B------:R-:W-:Y:S01]  /*7d60*/  HADD2.F32 R85, -RZ, R5.reuse.H0_H0 ;  /* 0x20000005ff557230 */ /* 0x100fe20000004100 */
[----:B-1----:R-:W-:Y:S01]  /*7d70*/  F2FP.F16.E4M3.UNPACK_B R123, R154.H1 ;  /* 0x0000009aff7b723e */ /* 0x002fe200030006ff */
[--C-:B------:R-:W-:Y:S01]  /*7d80*/  HADD2.F32 R83, -RZ, R0.reuse.H0_H0 ;  /* 0x20000000ff537230 */ /* 0x100fe20000004100 */
[----:B------:R-:W-:Y:S01]  /*7d90*/  F2FP.F16.E4M3.UNPACK_B R127, R155.H1 ;  /* 0x0000009bff7f723e */ /* 0x000fe200030006ff */
[----:B------:R-:W-:Y:S01]  /*7da0*/  HADD2.F32 R82, -RZ, R0.H1_H1 ;  /* 0x30000000ff527230 */ /* 0x000fe20000004100 */
[----:B------:R-:W-:Y:S01]  /*7db0*/  F2FP.F16.E4M3.UNPACK_B R0, R146 ;  /* 0x00000092ff00723e */ /* 0x000fe200020006ff */
[--C-:B------:R-:W-:Y:S01]  /*7dc0*/  HADD2.F32 R89, -RZ, R4.reuse.H0_H0 ;  /* 0x20000004ff597230 */ /* 0x100fe20000004100 */
[----:B------:R-:W-:Y:S01]  /*7dd0*/  F2FP.F16.E4M3.UNPACK_B R129, R156 ;  /* 0x0000009cff81723e */ /* 0x000fe200020006ff */
[----:B------:R-:W-:Y:S01]  /*7de0*/  HADD2.F32 R92, -RZ, R4.H1_H1 ;  /* 0x30000004ff5c7230 */ /* 0x000fe20000004100 */
[----:B------:R-:W-:Y:S01]  /*7df0*/  F2FP.F16.E4M3.UNPACK_B R4, R148 ;  /* 0x00000094ff04723e */ /* 0x000fe200020006ff */
[--C-:B------:R-:W-:Y:S01]  /*7e00*/  HADD2.F32 R88, -RZ, R0.reuse.H0_H0 ;  /* 0x20000000ff587230 */ /* 0x100fe20000004100 */
[----:B------:R-:W-:Y:S01]  /*7e10*/  F2FP.F16.E4M3.UNPACK_B R133, R157 ;  /* 0x0000009dff85723e */ /* 0x000fe200020006ff */
[----:B------:R-:W-:Y:S01]  /*7e20*/  HADD2.F32 R90, -RZ, R0.H1_H1 ;  /* 0x30000000ff5a7230 */ /* 0x000fe20000004100 */
[-C--:B------:R-:W-:Y:S01]  /*7e30*/  F2FP.F16.E4M3.UNPACK_B R0, R147.reuse.H1 ;  /* 0x00000093ff00723e */ /* 0x080fe200030006ff */
[----:B------:R-:W-:Y:S01]  /*7e40*/  HADD2.F32 R84, -RZ, R5.H1_H1 ;  /* 0x30000005ff547230 */ /* 0x000fe20000004100 */
[----:B------:R-:W-:Y:S01]  /*7e50*/  F2FP.F16.E4M3.UNPACK_B R5, R147 ;  /* 0x00000093ff05723e */ /* 0x000fe200020006ff */
[--C-:B------:R-:W-:Y:S01]  /*7e60*/  HADD2.F32 R95, -RZ, R4.reuse.H0_H0 ;  /* 0x20000004ff5f7230 */ /* 0x100fe20000004100 */
[----:B------:R-:W-:Y:S01]  /*7e70*/  F2FP.F16.E4M3.UNPACK_B R80, R144 ;  /* 0x00000090ff50723e */ /* 0x000fe200020006ff */
[----:B------:R-:W-:Y:S01]  /*7e80*/  HADD2.F32 R98, -RZ, R4.H1_H1 ;  /* 0x30000004ff627230 */ /* 0x000fe20000004100 */
[-C--:B------:R-:W-:Y:S01]  /*7e90*/  F2FP.F16.E4M3.UNPACK_B R4, R149.reuse.H1 ;  /* 0x00000095ff04723e */ /* 0x080fe200030006ff */
[--C-:B------:R-:W-:Y:S01]  /*7ea0*/  HADD2.F32 R93, -RZ, R0.reuse.H0_H0 ;  /* 0x20000000ff5d7230 */ /* 0x100fe20000004100 */
[----:B------:R-:W-:Y:S01]  /*7eb0*/  F2FP.F16.E4M3.UNPACK_B R137, R158 ;  /* 0x0000009eff89723e */ /* 0x000fe200020006ff */
[----:B------:R-:W-:Y:S01]  /*7ec0*/  HADD2.F32 R96, -RZ, R0.H1_H1 ;  /* 0x30000000ff607230 */ /* 0x000fe20000004100 */
[----:B------:R-:W-:Y:S01]  /*7ed0*/  F2FP.F16.E4M3.UNPACK_B R0, R148.H1 ;  /* 0x00000094ff00723e */ /* 0x000fe200030006ff */
[--C-:B------:R-:W-:Y:S01]  /*7ee0*/  HADD2.F32 R91, -RZ, R5.reuse.H0_H0 ;  /* 0x20000005ff5b7230 */ /* 0x100fe20000004100 */
[----:B------:R-:W-:Y:S01]  /*7ef0*/  F2FP.F16.E4M3.UNPACK_B R139, R158.H1 ;  /* 0x0000009eff8b723e */ /* 0x000fe200030006ff */
[----:B------:R-:W-:Y:S01]  /*7f00*/  HADD2.F32 R94, -RZ, R5.H1_H1 ;  /* 0x30000005ff5e7230 */ /* 0x000fe20000004100 */
[----:B------:R-:W-:Y:S01]  /*7f10*/  F2FP.F16.E4M3.UNPACK_B R5, R149 ;  /* 0x00000095ff05723e */ /* 0x000fe200020006ff */
[--C-:B------:R-:W-:Y:S02]  /*7f20*/  HADD2.F32 R101, -RZ, R4.reuse.H0_H0 ;  /* 0x20000004ff657230 */ /* 0x100fe40000004100 */
[----:B------:R-:W-:Y:S01]  /*7f30*/  HADD2.F32 R104, -RZ, R4.H1_H1 ;  /* 0x30000004ff687230 */ /* 0x000fe20000004100 */
[-C--:B------:R-:W-:Y:S01]  /*7f40*/  F2FP.F16.E4M3.UNPACK_B R4, R150.reuse.H1 ;  /* 0x00000096ff04723e */ /* 0x080fe200030006ff */
[--C-:B------:R-:W-:Y:S02]  /*7f50*/  HADD2.F32 R97, -RZ, R0.reuse.H0_H0 ;  /* 0x20000000ff617230 */ /* 0x100fe40000004100 */
[----:B------:R-:W-:Y:S01]  /*7f60*/  HADD2.F32 R100, -RZ, R0.H1_H1 ;  /* 0x30000000ff647230 */ /* 0x000fe20000004100 */
[----:B------:R-:W-:Y:S01]  /*7f70*/  F2FP.F16.E4M3.UNPACK_B R0, R150 ;  /* 0x00000096ff00723e */ /* 0x000fe200020006ff */
[--C-:B------:R-:W-:Y:S02]  /*7f80*/  HADD2.F32 R99, -RZ, R5.reuse.H0_H0 ;  /* 0x20000005ff637230 */ /* 0x100fe40000004100 */
[----:B------:R-:W-:Y:S01]  /*7f90*/  HADD2.F32 R102, -RZ, R5.H1_H1 ;  /* 0x30000005ff667230 */ /* 0x000fe20000004100 */
[-C--:B------:R-:W-:Y:S01]  /*7fa0*/  F2FP.F16.E4M3.UNPACK_B R5, R151.reuse ;  /* 0x00000097ff05723e */ /* 0x080fe200020006ff */
[--C-:B------:R-:W-:Y:S02]  /*7fb0*/  HADD2.F32 R105, -RZ, R4.reuse.H0_H0 ;  /* 0x20000004ff697230 */ /* 0x100fe40000004100 */
[----:B------:R-:W-:Y:S01]  /*7fc0*/  HADD2.F32 R108, -RZ, R4.H1_H1 ;  /* 0x30000004ff6c7230 */ /* 0x000fe20000004100 */
[-C--:B------:R-:W-:Y:S01]  /*7fd0*/  F2FP.F16.E4M3.UNPACK_B R4, R152.reuse ;  /* 0x00000098ff04723e */ /* 0x080fe200020006ff */
[--C-:B------:R-:W-:Y:S02]  /*7fe0*/  HADD2.F32 R103, -RZ, R0.reuse.H0_H0 ;  /* 0x20000000ff677230 */ /* 0x100fe40000004100 */
[----:B------:R-:W-:Y:S01]  /*7ff0*/  HADD2.F32 R106, -RZ, R0.H1_H1 ;  /* 0x30000000ff6a7230 */ /* 0x000fe20000004100 */
[----:B------:R-:W-:Y:S01]  /*8000*/  F2FP.F16.E4M3.UNPACK_B R0, R151.H1 ;  /* 0x00000097ff00723e */ /* 0x000fe200030006ff */
        /* <DEDUP_REMOVED lines=8> */
[----:B------:R-:W-:Y:S01]  /*8090*/  F2FP.F16.E4M3.UNPACK_B R0, R152.H1 ;  /* 0x00000098ff00723e */ /* 0x000fe200030006ff */
[--C-:B------:R-:W-:Y:S02]  /*80a0*/  HADD2.F32 R115, -RZ, R5.reuse.H0_H0 ;  /* 0x20000005ff737230 */ /* 0x100fe40000004100 */
[----:B------:R-:W-:Y:S02]  /*80b0*/  HADD2.F32 R118, -RZ, R5.H1_H1 ;  /* 0x30000005ff767230 */ /* 0x000fe40000004100 */
[--C-:B------:R-:W-:Y:S02]  /*80c0*/  HADD2.F32 R117, -RZ, R4.reuse.H0_H0 ;  /* 0x20000004ff757230 */ /* 0x100fe40000004100 */
[----:B------:R-:W-:Y:S02]  /*80d0*/  HADD2.F32 R120, -RZ, R4.H1_H1 ;  /* 0x30000004ff787230 */ /* 0x000fe40000004100 */
[--C-:B------:R-:W-:Y:S01]  /*80e0*/  HADD2.F32 R113, -RZ, R0.reuse.H0_H0 ;  /* 0x20000000ff717230 */ /* 0x100fe20000004100 */
[----:B------:R-:W1:Y:S01]  /*80f0*/  LDTM.x64 R4, tmem[UR4+0x40] ;  /* 0x00004004000479ee */ /* 0x000e620008340000 */
[----:B------:R-:W-:Y:S01]  /*8100*/  HADD2.F32 R116, -RZ, R0.H1_H1 ;  /* 0x30000000ff747230 */ /* 0x000fe20000004100 */
[----:B------:R-:W-:Y:S01]  /*8110*/  F2FP.F16.E4M3.UNPACK_B R0, R154 ;  /* 0x0000009aff00723e */ /* 0x000fe200020006ff */
[--C-:B------:R-:W-:Y:S02]  /*8120*/  HADD2.F32 R121, -RZ, R123.reuse.H0_H0 ;  /* 0x2000007bff797230 */ /* 0x100fe40000004100 */
[----:B------:R-:W-:Y:S02]  /*8130*/  HADD2.F32 R124, -RZ, R123.H1_H1 ;  /* 0x3000007bff7c7230 */ /* 0x000fe40000004100 */
[--C-:B------:R-:W-:Y:S02]  /*8140*/  HADD2.F32 R119, -RZ, R0.reuse.H0_H0 ;  /* 0x20000000ff777230 */ /* 0x100fe40000004100 */
[----:B------:R-:W-:Y:S01]  /*8150*/  HADD2.F32 R122, -RZ, R0.H1_H1 ;  /* 0x30000000ff7a7230 */ /* 0x000fe20000004100 */
[----:B------:R-:W-:Y:S01]  /*8160*/  F2FP.F16.E4M3.UNPACK_B R0, R155 ;  /* 0x0000009bff00723e */ /* 0x000fe200020006ff */
[--C-:B------:R-:W-:Y:S02]  /*8170*/  HADD2.F32 R125, -RZ, R127.reuse.H0_H0 ;  /* 0x2000007fff7d7230 */ /* 0x100fe40000004100 */
[----:B------:R-:W-:Y:S02]  /*8180*/  HADD2.F32 R128, -RZ, R127.H1_H1 ;  /* 0x3000007fff807230 */ /* 0x000fe40000004100 */
[--C-:B------:R-:W-:Y:S02]  /*8190*/  HADD2.F32 R123, -RZ, R0.reuse.H0_H0 ;  /* 0x20000000ff7b7230 */ /* 0x100fe40000004100 */
[----:B------:R-:W-:Y:S01]  /*81a0*/  HADD2.F32 R126, -RZ, R0.H1_H1 ;  /* 0x30000000ff7e7230 */ /* 0x000fe20000004100 */
[----:B------:R-:W-:Y:S01]  /*81b0*/  F2FP.F16.E4M3.UNPACK_B R0, R156.H1 ;  /* 0x0000009cff00723e */ /* 0x000fe200030006ff */
[--C-:B------:R-:W-:Y:S02]  /*81c0*/  HADD2.F32 R127, -RZ, R129.reuse.H0_H0 ;  /* 0x20000081ff7f7230 */ /* 0x100fe40000004100 */
[----:B------:R-:W-:Y:S02]  /*81d0*/  HADD2.F32 R130, -RZ, R129.H1_H1 ;  /* 0x30000081ff827230 */ /* 0x000fe40000004100 */
[--C-:B------:R-:W-:Y:S02]  /*81e0*/  HADD2.F32 R129, -RZ, R0.reuse.H0_H0 ;  /* 0x20000000ff817230 */ /* 0x100fe40000004100 */
[C---:B-1----:R-:W-:Y:S01]  /*81f0*/  FMUL R6, R76.reuse, R6 ;  /* 0x000000064c067220 */ /* 0x042fe20000400000 */
[----:B------:R-:W-:Y:S01]  /*8200*/  HADD2.F32 R132, -RZ, R0.H1_H1 ;  /* 0x30000000ff847230 */ /* 0x000fe20000004100 */
[----:B------:R-:W-:Y:S01]  /*8210*/  F2FP.F16.E4M3.UNPACK_B R0, R157.H1 ;  /* 0x0000009dff00723e */ /* 0x000fe200030006ff */
[--C-:B------:R-:W-:Y:S02]  /*8220*/  HADD2.F32 R131, -RZ, R133.reuse.H0_H0 ;  /* 0x20000085ff837230 */ /* 0x100fe40000004100 */
[C---:B------:R-:W-:Y:S01]  /*8230*/  FMUL R7, R76.reuse, R7 ;  /* 0x000000074c077220 */ /* 0x040fe20000400000 */
[----:B------:R-:W-:Y:S02]  /*8240*/  HADD2.F32 R134, -RZ, R133.H1_H1 ;  /* 0x30000085ff867230 */ /* 0x000fe40000004100 */
[C---:B------:R-:W-:Y:S01]  /*8250*/  FMUL R10, R76.reuse, R10 ;  /* 0x0000000a4c0a7220 */ /* 0x040fe20000400000 */
[----:B------:R-:W-:Y:S02]  /*8260*/  HADD2.F32 R3, -RZ, R80.H0_H0 ;  /* 0x20000050ff037230 */ /* 0x000fe40000004100 */
[C---:B------:R-:W-:Y:S01]  /*8270*/  FMUL R11, R76.reuse, R11 ;  /* 0x0000000b4c0b7220 */ /* 0x040fe20000400000 */
[--C-:B------:R-:W-:Y:S02]  /*8280*/  HADD2.F32 R133, -RZ, R0.reuse.H0_H0 ;  /* 0x20000000ff857230 */ /* 0x100fe40000004100 */
[----:B------:R-:W-:Y:S02]  /*8290*/  HADD2.F32 R136, -RZ, R0.H1_H1 ;  /* 0x30000000ff887230 */ /* 0x000fe40000004100 */
[C---:B------:R-:W-:Y:S01]  /*82a0*/  FMUL R0, R76.reuse, R4 ;  /* 0x000000044c007220 */ /* 0x040fe20000400000 */
[----:B------:R-:W-:Y:S02]  /*82b0*/  HADD2.F32 R80, -RZ, R80.H1_H1 ;  /* 0x30000050ff507230 */ /* 0x000fe40000004100 */
[C---:B------:R-:W-:Y:S01]  /*82c0*/  FMUL R4, R76.reuse, R8 ;  /* 0x000000084c047220 */ /* 0x040fe20000400000 */
[--C-:B------:R-:W-:Y:S02]  /*82d0*/  HADD2.F32 R135, -RZ, R137.reuse.H0_H0 ;  /* 0x20000089ff877230 */ /* 0x100fe40000004100 */
[C---:B------:R-:W-:Y:S01]  /*82e0*/  FFMA R0, R81.reuse, R3, R0 ;  /* 0x0000000351007223 */ /* 0x040fe20000000000 */
[C---:B------:R-:W-:Y:S01]  /*82f0*/  FMUL R3, R76.reuse, R5 ;  /* 0x000000054c037220 */ /* 0x040fe20000400000 */
[C---:B------:R-:W-:Y:S01]  /*8300*/  FMUL R5, R76.reuse, R9 ;  /* 0x000000094c057220 */ /* 0x040fe20000400000 */
[----:B------:R-:W-:Y:S01]  /*8310*/  HADD2.F32 R138, -RZ, R137.H1_H1 ;  /* 0x30000089ff8a7230 */ /* 0x000fe20000004100 */
[----:B------:R-:W-:Y:S01]  /*8320*/  F2FP.F16.E4M3.UNPACK_B R8, R159 ;  /* 0x0000009fff08723e */ /* 0x000fe200020006ff */
[C---:B------:R-:W-:Y:S01]  /*8330*/  FFMA R3, R81.reuse, R80, R3 ;  /* 0x0000005051037223 */ /* 0x040fe20000000003 */
[C---:B------:R-:W-:Y:S01]  /*8340*/  FFMA R6, R81.reuse, R83, R6 ;  /* 0x0000005351067223 */ /* 0x040fe20000000006 */
[C---:B------:R-:W-:Y:S01]  /*8350*/  FFMA R7, R81.reuse, R82, R7 ;  /* 0x0000005251077223 */ /* 0x040fe20000000007 */
        /* <DEDUP_REMOVED lines=10> */
[----:B------:R-:W-:Y:S01]  /*8400*/  F2FP.SATFINITE.E4M3.F32.PACK_AB_MERGE_C R86, R11, R10, RZ ;  /* 0x0000000a0b56723e */ /* 0x000fe200048070ff */
[C---:B------:R-:W-:Y:S01]  /*8410*/  FFMA R6, R81.reuse, R88, R6 ;  /* 0x0000005851067223 */ /* 0x040fe20000000006 */
[C---:B------:R-:W-:Y:S01]  /*8420*/  FFMA R7, R81.reuse, R90, R7 ;  /* 0x0000005a51077223 */ /* 0x040fe20000000007 */
[C---:B------:R-:W-:Y:S01]  /*8430*/  FMUL R10, R76.reuse, R16 ;  /* 0x000000104c0a7220 */ /* 0x040fe20000400000 */
[C---:B------:R-:W-:Y:S01]  /*8440*/  FMUL R11, R76.reuse, R17 ;  /* 0x000000114c0b7220 */ /* 0x040fe20000400000 */
[--C-:B------:R-:W-:Y:S02]  /*8450*/  HADD2.F32 R85, -RZ, R9.reuse.H0_H0 ;  /* 0x20000009ff557230 */ /* 0x100fe40000004100 */
[C---:B------:R-:W-:Y:S01]  /*8460*/  FMUL R8, R76.reuse, R14 ;  /* 0x0000000e4c087220 */ /* 0x040fe20000400000 */
[----:B------:R-:W-:Y:S02]  /*8470*/  HADD2.F32 R82, -RZ, R9.H1_H1 ;  /* 0x30000009ff527230 */ /* 0x000fe40000004100 */
[C---:B------:R-:W-:Y:S01]  /*8480*/  FMUL R14, R76.reuse, R20 ;  /* 0x000000144c0e7220 */ /* 0x040fe20000400000 */
[C---:B------:R-:W-:Y:S01]  /*8490*/  FMUL R20, R76.reuse, R26 ;  /* 0x0000001a4c147220 */ /* 0x040fe20000400000 */
[C---:B------:R-:W-:Y:S01]  /*84a0*/  FFMA R8, R81.reuse, R89, R8 ;  /* 0x0000005951087223 */ /* 0x040fe20000000008 */
[C---:B------:R-:W-:Y:S01]  /*84b0*/  FMUL R26, R76.reuse, R32 ;  /* 0x000000204c1a7220 */ /* 0x040fe20000400000 */
[C---:B------:R-:W-:Y:S01]  /*84c0*/  FMUL R9, R76.reuse, R15 ;  /* 0x0000000f4c097220 */ /* 0x040fe20000400000 */
[C---:B------:R-:W-:Y:S01]  /*84d0*/  FMUL R15, R76.reuse, R21 ;  /* 0x000000154c0f7220 */ /* 0x040fe20000400000 */
[C---:B------:R-:W-:Y:S01]  /*84e0*/  FMUL R12, R76.reuse, R18 ;  /* 0x000000124c0c7220 */ /* 0x040fe20000400000 */
[C---:B------:R-:W-:Y:S01]  /*84f0*/  FMUL R18, R76.reuse, R24 ;  /* 0x000000184c127220 */ /* 0x040fe20000400000 */
[C---:B------:R-:W-:Y:S01]  /*8500*/  FFMA R9, R81.reuse, R92, R9 ;  /* 0x0000005c51097223 */ /* 0x040fe20000000009 */
[C---:B------:R-:W-:Y:S01]  /*8510*/  FFMA R10, R81.reuse, R91, R10 ;  /* 0x0000005b510a7223 */ /* 0x040fe2000000000a */
[C---:B------:R-:W-:Y:S01]  /*8520*/  FFMA R11, R81.reuse, R94, R11 ;  /* 0x0000005e510b7223 */ /* 0x040fe2000000000b */
[----:B------:R-:W-:Y:S01]  /*8530*/  FFMA R12, R81, R93, R12 ;  /* 0x0000005d510c7223 */ /* 0x000fe2000000000c */
[C---:B------:R-:W-:Y:S01]  /*8540*/  FMUL R13, R76.reuse, R19 ;  /* 0x000000134c0d7220 */ /* 0x040fe20000400000 */
[----:B------:R-:W-:Y:S01]  /*8550*/  F2FP.SATFINITE.E4M3.F32.PACK_AB_MERGE_C R8, R9, R8, RZ ;  /* 0x000000080908723e */ /* 0x000fe200048070ff */
        /* <DEDUP_REMOVED lines=10> */
[C---:B------:R-:W-:Y:S01]  /*8600*/  FMUL R21, R76.reuse, R27 ;  /* 0x0000001b4c157220 */ /* 0x040fe20000400000 */
[C---:B------:R-:W-:Y:S01]  /*8610*/  FMUL R27, R76.reuse, R33 ;  /* 0x000000214c1b7220 */ /* 0x040fe20000400000 */
[C---:B------:R-:W-:Y:S01]  /*8620*/  FFMA R17, R81.reuse, R100, R17 ;  /* 0x0000006451117223 */ /* 0x040fe20000000011 */
[C---:B------:R-:W-:Y:S01]  /*8630*/  FFMA R18, R81.reuse, R99, R18 ;  /* 0x0000006351127223 */ /* 0x040fe20000000012 */
[C---:B------:R-:W-:Y:S01]  /*8640*/  FFMA R19, R81.reuse, R102, R19 ;  /* 0x0000006651137223 */ /* 0x040fe20000000013 */
[C---:B------:R-:W-:Y:S01]  /*8650*/  FFMA R20, R81.reuse, R101, R20 ;  /* 0x0000006551147223 */ /* 0x040fe20000000014 */
[C---:B------:R-:W-:Y:S01]  /*8660*/  FFMA R21, R81.reuse, R104, R21 ;  /* 0x0000006851157223 */ /* 0x040fe20000000015 */
[C---:B------:R-:W-:Y:S01]  /*8670*/  FFMA R22, R81.reuse, R103, R22 ;  /* 0x0000006751167223 */ /* 0x040fe20000000016 */
[----:B------:R-:W-:Y:S01]  /*8680*/  FFMA R23, R81, R106, R23 ;  /* 0x0000006a51177223 */ /* 0x000fe20000000017 */
[----:B------:R-:W-:Y:S01]  /*8690*/  F2FP.SATFINITE.E4M3.F32.PACK_AB_MERGE_C R16, R17, R16, RZ ;  /* 0x000000101110723e */ /* 0x000fe200048070ff */
[C---:B------:R-:W-:Y:S01]  /*86a0*/  FMUL R24, R76.reuse, R30 ;  /* 0x0000001e4c187220 */ /* 0x040fe20000400000 */
[----:B------:R-:W-:Y:S01]  /*86b0*/  F2FP.SATFINITE.E4M3.F32.PACK_AB_MERGE_C R21, R21, R20, RZ ;  /* 0x000000141515723e */ /* 0x000fe200048070ff */
[C---:B------:R-:W-:Y:S01]  /*86c0*/  FMUL R30, R76.reuse, R36 ;  /* 0x000000244c1e7220 */ /* 0x040fe20000400000 */
[----:B------:R-:W-:Y:S01]  /*86d0*/  F2FP.SATFINITE.E4M3.F32.PACK_AB_MERGE_C R20, R15, R14, R16 ;  /* 0x0000000e0f14723e */ /* 0x000fe20004807010 */
[----:B------:R-:W-:Y:S01]  /*86e0*/  FFMA R24, R81, R105, R24 ;  /* 0x0000006951187223 */ /* 0x000fe20000000018 */
[----:B------:R-:W-:Y:S01]  /*86f0*/  F2FP.SATFINITE.E4M3.F32.PACK_AB_MERGE_C R21, R19, R18, R21 ;  /* 0x000000121315723e */ /* 0x000fe20004807015 */
[C---:B------:R-:W-:Y:S01]  /*8700*/  FMUL R36, R76.reuse, R42 ;  /* 0x0000002a4c247220 */ /* 0x040fe20000400000 */
        /* <DEDUP_REMOVED lines=13> */
[----:B------:R-:W-:Y:S01]  /*87e0*/  FFMA R29, R81, R112, R29 ;  /* 0x00000070511d7223 */ /* 0x000fe2000000001d */
[----:B------:R-:W-:Y:S01]  /*87f0*/  F2FP.SATFINITE.E4M3.F32.PACK_AB_MERGE_C R22, R23, R22, R24 ;  /* 0x000000161716723e */ /* 0x000fe20004807018 */
[C---:B------:R-:W-:Y:S01]  /*8800*/  FFMA R30, R81.reuse, R111, R30 ;  /* 0x0000006f511e7223 */ /* 0x040fe2000000001e */
[C---:B------:R-:W-:Y:S01]  /*8810*/  FFMA R31, R81.reuse, R114, R31 ;  /* 0x00000072511f7223 */ /* 0x040fe2000000001f */
[----:B------:R-:W-:Y:S01]  /*8820*/  FFMA R32, R81, R113, R32 ;  /* 0x0000007151207223 */ /* 0x000fe20000000020 */
[----:B------:R-:W-:Y:S01]  /*8830*/  F2FP.SATFINITE.E4M3.F32.PACK_AB_MERGE_C R23, R29, R28, RZ ;  /* 0x0000001c1d17723e */ /* 0x000fe200048070ff */
[C---:B------:R-:W-:Y:S01]  /*8840*/  FMUL R38, R76.reuse, R44 ;  /* 0x0000002c4c267220 */ /* 0x040fe20000400000 */
[C---:B------:R-:W-:Y:S01]  /*8850*/  FMUL R33, R76.reuse, R39 ;  /* 0x000000274c217220 */ /* 0x040fe20000400000 */
[C---:B------:R-:W-:Y:S01]  /*8860*/  FMUL R39, R76.reuse, R45 ;  /* 0x0000002d4c277220 */ /* 0x040fe20000400000 */
[----:B------:R-:W-:Y:S01]  /*8870*/  F2FP.SATFINITE.E4M3.F32.PACK_AB_MERGE_C R23, R27, R26, R23 ;  /* 0x0000001a1b17723e */ /* 0x000fe20004807017 */
[C---:B------:R-:W-:Y:S01]  /*8880*/  FMUL R37, R76.reuse, R43 ;  /* 0x0000002b4c257220 */ /* 0x040fe20000400000 */
[C---:B------:R-:W-:Y:S01]  /*8890*/  FFMA R33, R81.reuse, R116, R33 ;  /* 0x0000007451217223 */ /* 0x040fe20000000021 */
[C---:B------:R-:W-:Y:S01]  /*88a0*/  FFMA R34, R81.reuse, R115, R34 ;  /* 0x0000007351227223 */ /* 0x040fe20000000022 */
[C---:B------:R-:W-:Y:S01]  /*88b0*/  FFMA R35, R81.reuse, R118, R35 ;  /* 0x0000007651237223 */ /* 0x040fe20000000023 */
[----:B------:R-:W-:Y:S01]  /*88c0*/  FFMA R36, R81, R117, R36 ;  /* 0x0000007551247223 */ /* 0x000fe20000000024 */
[C---:B------:R-:W-:Y:S01]  /*88d0*/  FMUL R40, R76.reuse, R46 ;  /* 0x0000002e4c287220 */ /* 0x040fe20000400000 */
[----:B------:R-:W-:Y:S01]  /*88e0*/  F2FP.SATFINITE.E4M3.F32.PACK_AB_MERGE_C R32, R33, R32, RZ ;  /* 0x000000202120723e */ /* 0x000fe200048070ff */
[C---:B------:R-:W-:Y:S01]  /*88f0*/  FFMA R37, R81.reuse, R120, R37 ;  /* 0x0000007851257223 */ /* 0x040fe20000000025 */
[C---:B------:R-:W-:Y:S01]  /*8900*/  FMUL R41, R76.reuse, R47 ;  /* 0x0000002f4c297220 */ /* 0x040fe20000400000 */
[C---:B------:R-:W-:Y:S01]  /*8910*/  FFMA R38, R81.reuse, R119, R38 ;  /* 0x0000007751267223 */ /* 0x040fe20000000026 */
[----:B------:R-:W-:Y:S01]  /*8920*/  FFMA R39, R81, R122, R39 ;  /* 0x0000007a51277223 */ /* 0x000fe20000000027 */
[C---:B------:R-:W-:Y:S01]  /*8930*/  FMUL R43, R76.reuse, R49 ;  /* 0x000000314c2b7220 */ /* 0x040fe20000400000 */
[----:B------:R-:W-:Y:S01]  /*8940*/  F2FP.SATFINITE.E4M3.F32.PACK_AB_MERGE_C R37, R37, R36, RZ ;  /* 0x000000242525723e */ /* 0x000fe200048070ff */
[C---:B------:R-:W-:Y:S01]  /*8950*/  FFMA R40, R81.reuse, R121, R40 ;  /* 0x0000007951287223 */ /* 0x040fe20000000028 */
[C---:B------:R-:W-:Y:S01]  /*8960*/  FMUL R44, R76.reuse, R50 ;  /* 0x000000324c2c7220 */ /* 0x040fe20000400000 */
[C---:B------:R-:W-:Y:S01]  /*8970*/  FFMA R41, R81.reuse, R124, R41 ;  /* 0x0000007c51297223 */ /* 0x040fe20000000029 */
[C---:B------:R-:W-:Y:S01]  /*8980*/  FMUL R45, R76.reuse, R51 ;  /* 0x000000334c2d7220 */ /* 0x040fe20000400000 */
[C---:B------:R-:W-:Y:S01]  /*8990*/  FFMA R42, R81.reuse, R123, R42 ;  /* 0x0000007b512a7223 */ /* 0x040fe2000000002a */
[C---:B------:R-:W-:Y:S01]  /*89a0*/  FMUL R46, R76.reuse, R52 ;  /* 0x000000344c2e7220 */ /* 0x040fe20000400000 */
[C---:B------:R-:W-:Y:S01]  /*89b0*/  FFMA R43, R81.reuse, R126, R43 ;  /* 0x0000007e512b7223 */ /* 0x040fe2000000002b */
[C---:B------:R-:W-:Y:S01]  /*89c0*/  FMUL R47, R76.reuse, R53 ;  /* 0x000000354c2f7220 */ /* 0x040fe20000400000 */
[C---:B------:R-:W-:Y:S01]  /*89d0*/  FMUL R48, R76.reuse, R54 ;  /* 0x000000364c307220 */ /* 0x040fe20000400000 */
[C---:B------:R-:W-:Y:S01]  /*89e0*/  FMUL R49, R76.reuse, R55 ;  /* 0x000000374c317220 */ /* 0x040fe20000400000 */
[C---:B------:R-:W-:Y:S01]  /*89f0*/  FMUL R52, R76.reuse, R58 ;  /* 0x0000003a4c347220 */ /* 0x040fe20000400000 */
[C---:B------:R-:W-:Y:S01]  /*8a00*/  FMUL R53, R76.reuse, R59 ;  /* 0x0000003b4c357220 */ /* 0x040fe20000400000 */
[C---:B------:R-:W-:Y:S01]  /*8a10*/  FMUL R54, R76.reuse, R60 ;  /* 0x0000003c4c367220 */ /* 0x040fe20000400000 */
[C---:B------:R-:W-:Y:S01]  /*8a20*/  FMUL R55, R76.reuse, R61 ;  /* 0x0000003d4c377220 */ /* 0x040fe20000400000 */
[C---:B------:R-:W-:Y:S01]  /*8a30*/  FFMA R44, R81.reuse, R125, R44 ;  /* 0x0000007d512c7223 */ /* 0x040fe2000000002c */
[C---:B------:R-:W-:Y:S01]  /*8a40*/  FMUL R58, R76.reuse, R64 ;  /* 0x000000404c3a7220 */ /* 0x040fe20000400000 */
[C---:B------:R-:W-:Y:S01]  /*8a50*/  FMUL R59, R76.reuse, R65 ;  /* 0x000000414c3b7220 */ /* 0x040fe20000400000 */
[C---:B------:R-:W-:Y:S01]  /*8a60*/  FMUL R60, R76.reuse, R66 ;  /* 0x000000424c3c7220 */ /* 0x040fe20000400000 */
[C---:B------:R-:W-:Y:S01]  /*8a70*/  FMUL R61, R76.reuse, R67 ;  /* 0x000000434c3d7220 */ /* 0x040fe20000400000 */
[----:B------:R-:W-:Y:S01]  /*8a80*/  FFMA R45, R81, R128, R45 ;  /* 0x00000080512d7223 */ /* 0x000fe2000000002d */
[----:B------:R-:W-:Y:S01]  /*8a90*/  F2FP.SATFINITE.E4M3.F32.PACK_AB_MERGE_C R64, R3, R0, R84 ;  /* 0x000000000340723e */ /* 0x000fe20004807054 */
[----:B------:R-:W-:Y:S01]  /*8aa0*/  FFMA R46, R81, R127, R46 ;  /* 0x0000007f512e7223 */ /* 0x000fe2000000002e */
[----:B------:R-:W-:Y:S01]  /*8ab0*/  F2FP.SATFINITE.E4M3.F32.PACK_AB_MERGE_C R65, R5, R4, R86 ;  /* 0x000000040541723e */ /* 0x000fe20004807056 */
[C---:B------:R-:W-:Y:S01]  /*8ac0*/  FMUL R50, R76.reuse, R56 ;  /* 0x000000384c327220 */ /* 0x040fe20000400000 */
[----:B------:R-:W-:Y:S01]  /*8ad0*/  F2FP.SATFINITE.E4M3.F32.PACK_AB_MERGE_C R66, R7, R6, R8 ;  /* 0x000000060742723e */ /* 0x000fe20004807008 */
[----:B------:R-:W-:Y:S01]  /*8ae0*/  FFMA R47, R81, R130, R47 ;  /* 0x00000082512f7223 */ /* 0x000fe2000000002f */
[----:B------:R-:W-:Y:S01]  /*8af0*/  F2FP.SATFINITE.E4M3.F32.PACK_AB_MERGE_C R67, R11, R10, R12 ;  /* 0x0000000a0b43723e */ /* 0x000fe2000480700c */
[C---:B------:R-:W-:Y:S01]  /*8b00*/  FMUL R51, R76.reuse, R57 ;  /* 0x000000394c337220 */ /* 0x040fe20000400000 */
[C---:B------:R-:W-:Y:S01]  /*8b10*/  FFMA R48, R81.reuse, R129, R48 ;  /* 0x0000008151307223 */ /* 0x040fe20000000030 */
[C---:B------:R-:W-:Y:S01]  /*8b20*/  FFMA R49, R81.reuse, R132, R49 ;  /* 0x0000008451317223 */ /* 0x040fe20000000031 */
[----:B------:R-:W-:Y:S01]  /*8b30*/  FFMA R50, R81, R131, R50 ;  /* 0x0000008351327223 */ /* 0x000fe20000000032 */
[----:B------:R1:W-:Y:S01]  /*8b40*/  STS.128 [R181+UR8+0x6000], R64 ;  /* 0x00600040b5007988 */ /* 0x0003e20008000c08 */
[----:B------:R-:W-:Y:S01]  /*8b50*/  IADD3 R0, PT, PT, R181, UR8, RZ ;  /* 0x00000008b5007c10 */ /* 0x000fe2000fffe0ff */
[C---:B------:R-:W-:Y:S01]  /*8b60*/  FFMA R51, R81.reuse, R134, R51 ;  /* 0x0000008651337223 */ /* 0x040fe20000000033 */
[--C-:B------:R-:W-:Y:S02]  /*8b70*/  HADD2.F32 R137, -RZ, R139.reuse.H0_H0 ;  /* 0x2000008bff897230 */ /* 0x100fe40000004100 */
[C---:B------:R-:W-:Y:S01]  /*8b80*/  FFMA R52, R81.reuse, R133, R52 ;  /* 0x0000008551347223 */ /* 0x040fe20000000034 */
[----:B------:R-:W-:Y:S02]  /*8b90*/  HADD2.F32 R140, -RZ, R139.H1_H1 ;  /* 0x3000008bff8c7230 */ /* 0x000fe40000004100 */
[C---:B------:R-:W-:Y:S01]  /*8ba0*/  FMUL R56, R76.reuse, R62 ;  /* 0x0000003e4c387220 */ /* 0x040fe20000400000 */
[----:B------:R-:W-:Y:S01]  /*8bb0*/  FFMA R53, R81, R136, R53 ;  /* 0x0000008851357223 */ /* 0x000fe20000000035 */
[----:B------:R-:W-:Y:S01]  /*8bc0*/  FMUL R57, R76, R63 ;  /* 0x0000003f4c397220 */ /* 0x000fe20000400000 */
[----:B------:R-:W-:Y:S01]  /*8bd0*/  IADD3 R8, PT, PT, R195, R0, RZ ;  /* 0x00000000c3087210 */ /* 0x000fe20007ffe0ff */
[C---:B------:R-:W-:Y:S01]  /*8be0*/  FFMA R54, R81.reuse, R135, R54 ;  /* 0x0000008751367223 */ /* 0x040fe20000000036 */
[C---:B------:R-:W-:Y:S01]  /*8bf0*/  FFMA R55, R81.reuse, R138, R55 ;  /* 0x0000008a51377223 */ /* 0x040fe20000000037 */
[----:B------:R-:W-:Y:S01]  /*8c00*/  FFMA R56, R81, R137, R56 ;  /* 0x0000008951387223 */ /* 0x000fe20000000038 */
[----:B------:R-:W-:Y:S01]  /*8c10*/  F2FP.SATFINITE.E4M3.F32.PACK_AB_MERGE_C R40, R41, R40, RZ ;  /* 0x000000282928723e */ /* 0x000fe200048070ff */
[----:B------:R1:W-:Y:S01]  /*8c20*/  STS.128 [R8+0x6010], R20 ;  /* 0x0060101408007388 */ /* 0x0003e20000000c00 */
[----:B------:R-:W-:Y:S01]  /*8c30*/  F2FP.SATFINITE.E4M3.F32.PACK_AB_MERGE_C R44, R45, R44, RZ ;  /* 0x0000002c2d2c723e */ /* 0x000fe200048070ff */
[C---:B------:R-:W-:Y:S01]  /*8c40*/  FFMA R57, R81.reuse, R140, R57 ;  /* 0x0000008c51397223 */ /* 0x040fe20000000039 */
[C---:B------:R-:W-:Y:S01]  /*8c50*/  FFMA R58, R81.reuse, R83, R58 ;  /* 0x00000053513a7223 */ /* 0x040fe2000000003a */
[C---:B------:R-:W-:Y:S01]  /*8c60*/  FFMA R59, R81.reuse, R80, R59 ;  /* 0x00000050513b7223 */ /* 0x040fe2000000003b */
[----:B------:R-:W-:Y:S01]  /*8c70*/  FFMA R60, R81, R85, R60 ;  /* 0x00000055513c7223 */ /* 0x000fe2000000003c */
[----:B------:R-:W-:Y:S01]  /*8c80*/  F2FP.SATFINITE.E4M3.F32.PACK_AB_MERGE_C R38, R39, R38, R40 ;  /* 0x000000262726723e */ /* 0x000fe20004807028 */
[----:B------:R-:W-:Y:S01]  /*8c90*/  FFMA R61, R81, R82, R61 ;  /* 0x00000052513d7223 */ /* 0x000fe2000000003d */
[----:B------:R-:W-:Y:S02]  /*8ca0*/  F2FP.SATFINITE.E4M3.F32.PACK_AB_MERGE_C R36, R31, R30, R32 ;  /* 0x0000001e1f24723e */ /* 0x000fe40004807020 */
[----:B------:R-:W-:Y:S02]  /*8cb0*/  F2FP.SATFINITE.E4M3.F32.PACK_AB_MERGE_C R37, R35, R34, R37 ;  /* 0x000000222325723e */ /* 0x000fe40004807025 */
[----:B------:R-:W-:Y:S02]  /*8cc0*/  F2FP.SATFINITE.E4M3.F32.PACK_AB_MERGE_C R39, R43, R42, R44 ;  /* 0x0000002a2b27723e */ /* 0x000fe4000480702c */
[----:B------:R-:W-:Y:S02]  /*8cd0*/  IADD3 R3, PT, PT, R200, R0, RZ ;  /* 0x00000000c8037210 */ /* 0x000fe40007ffe0ff */
        /* <DEDUP_REMOVED lines=8> */
[----:B------:R-:W-:Y:S02]  /*8d60*/  F2FP.SATFINITE.E4M3.F32.PACK_AB_MERGE_C R7, R59, R58, R60 ;  /* 0x0000003a3b07723e */ /* 0x000fe4000480703c */
[----:B------:R-:W-:Y:S05]  /*8d70*/  IADD3 R0, PT, PT, R187, R8, RZ ;  /* 0x00000008bb007210 */ /* 0x000fea0007ffe0ff */
        /* <DEDUP_REMOVED lines=10> */
[----:B------:R-:W-:Y:S02]  /*8e20*/  UIADD3 UR5, UPT, UPT, UR41, 0x40, URZ ;  /* 0x0000004029057890 */ /* 0x000fe4000fffe0ff */
[----:B------:R-:W-:Y:S02]  /*8e30*/  UIADD3 UR4, UPT, UPT, UR49, 0x6200, UR8 ;  /* 0x0000620031047890 */ /* 0x000fe4000fffe008 */
[----:B------:R-:W-:Y:S01]  /*8e40*/  UIADD3.X UR11, UPT, UPT, URZ, UR53, URZ, UP0, !UPT ;  /* 0x00000035ff0b7290 */ /* 0x000fe200087fe4ff */
[----:B------:R-:W-:Y:S01]  /*8e50*/  UMOV UR6, UR42 ;  /* 0x0000002a00067c82 */ /* 0x000fe20008000000 */
[----:B------:R-:W-:Y:S07]  /*8e60*/  UMOV UR7, UR36 ;  /* 0x0000002400077c82 */ /* 0x000fee0008000000 */
[----:B------:R2:W-:Y:S02]  /*8e70*/  UTMASTG.3D [UR4], [UR10] ;  /* 0x000000040a0073b5 */ /* 0x0005e40008010000 */
[----:B--2---:R0:W-:Y:S02]  /*8e80*/  UTMACMDFLUSH ;  /* 0x00000000000079b7 */ /* 0x0041e40000000000 */
.L_x_132:
[----:B------:R-:W-:Y:S05]  /*8e90*/  BSYNC.RECONVERGENT B0 ;  /* 0x0000000000007941 */ /* 0x000fea0003800200 */
.L_x_131:
[----:B------:R-:W-:Y:S01]  /*8ea0*/  UIADD3 UR40, UPT, UPT, UR40, 0x1, URZ ;  /* 0x0000000128287890 */ /* 0x000fe2000fffe0ff */
[----:B------:R-:W-:Y:S01]  /*8eb0*/  ISETP.NE.AND P1, PT, R194, RZ, PT ;  /* 0x000000ffc200720c */ /* 0x000fe20003f25270 */
[----:B------:R-:W-:Y:S01]  /*8ec0*/  BSSY.RECONVERGENT B0, `(.L_x_133) ;  /* 0x0000007000007945 */ /* 0x000fe20003800200 */
[----:B-1----:R-:W-:Y:S01]  /*8ed0*/  LEA R3, R176, UR49, 0x3 ;  /* 0x00000031b0037c11 */ /* 0x002fe2000f8e18ff */
[----:B------:R-:W-:Y:S04]  /*8ee0*/  UISETP.NE.AND UP0, UPT, UR40, 0x2, UPT ;  /* 0x000000022800788c */ /* 0x000fe8000bf05270 */
[----:B------:R-:W-:Y:S06]  /*8ef0*/  USEL UR40, UR40, URZ, UP0 ;  /* 0x000000ff28287287 */ /* 0x000fec0008000000 */
[----:B------:R-:W-:Y:S01]  /*8f00*/  @P1 SHF.L.U32 R0, R175, 0x1f, RZ ;  /* 0x0000001faf001819 */ /* 0x000fe200000006ff */
[----:B------:R-:W-:Y:S05]  /*8f10*/  @P0 BRA `(.L_x_134) ;  /* 0x0000000000040947 */ /* 0x000fea0003800000 */
[----:B------:R-:W-:Y:S04]  /*8f20*/  DEPBAR.LE SB0, 0x1 ;  /* 0x000080400000791a */ /* 0x000fe80000000000 */
.L_x_134:
[----:B------:R-:W-:Y:S05]  /*8f30*/  BSYNC.RECONVERGENT B0 ;  /* 0x0000000000007941 */ /* 0x000fea0003800200 */
.L_x_133:
[----:B------:R-:W-:Y:S06]  /*8f40*/  BAR.SYNC.DEFER_BLOCKING 0x1, 0x80 ;  /* 0x0042000000007b1d */ /* 0x000fec0000010000 */
[----:B------:R-:W1:Y:S01]  /*8f50*/  @P1 SYNCS.PHASECHK.TRANS64.TRYWAIT P0, [R3+URZ+0xd0], R0 ;  /* 0x0000d000030015a7 */ /* 0x000e6200080011ff */
[----:B------:R-:W-:Y:S01]  /*8f60*/  BSSY B1, `(.L_x_135) ;  /* 0x0000023000017945 */ /* 0x000fe20003800000 */
[----:B-1----:R-:W-:Y:S03]  /*8f70*/  @P1 SEL R192, RZ, 0x1, !P0 ;  /* 0x00000001ffc01807 */ /* 0x002fe60004000000 */
        /* <DEDUP_REMOVED lines=10> */
[----:B------:R-:W1:Y:S02]  /*9020*/  SYNCS.PHASECHK.TRANS64.TRYWAIT P0, [R3+URZ+0xd0], R8 ;  /* 0x0000d008030075a7 */ /* 0x000e6400080011ff */
[----:B-1----:R-:W-:Y:S05]  /*9030*/  @!P0 BRA `(.L_x_139) ;  /* 0x00000024001c8947 */ /* 0x002fea0003800000 */
.L_x_138:
[----:B------:R-:W-:Y:S05]  /*9040*/  BSYNC B0 ;  /* 0x0000000000007941 */ /* 0x000fea0003800000 */
.L_x_137:
[----:B------:R-:W-:Y:S01]  /*9050*/  ISETP.NE.AND P0, PT, R193, RZ, PT ;  /* 0x000000ffc100720c */ /* 0x000fe20003f05270 */
[----:B-1----:R-:W-:Y:S02]  /*9060*/  VIADD R8, R3, 0xe8 ;  /* 0x000000e803087836 */ /* 0x002fe40000000000 */
[----:B------:R-:W-:Y:S02]  /*9070*/  IMAD.U32 R3, RZ, RZ, UR37 ;  /* 0x00000025ff037e24 */ /* 0x000fe4000f8e00ff */
[----:B------:R-:W-:Y:S03]  /*9080*/  VIADD R176, R176, 0x1 ;  /* 0x00000001b0b07836 */ /* 0x000fe60000000000 */
[----:B------:R-:W-:Y:S05]  /*9090*/  PRMT R3, R3, 0x654, R8 ;  /* 0x0000065403037816 */ /* 0x000fea0000000008 */
[----:B------:R1:W2:Y:S04]  /*90a0*/  @P0 LDS.128 R144, [R0] ;  /* 0x0000000000900984 */ /* 0x0002a80000000c00 */
[----:B------:R3:W4:Y:S04]  /*90b0*/  @P0 LDS.128 R152, [R5+0x20] ;  /* 0x0000200005980984 */ /* 0x0007280000000c00 */
[----:B------:R3:W2:Y:S04]  /*90c0*/  @P0 LDS.128 R148, [R6+0x10] ;  /* 0x0000100006940984 */ /* 0x0006a80000000c00 */
[----:B------:R3:W2:Y:S01]  /*90d0*/  @P0 LDS.128 R156, [R4+0x10] ;  /* 0x00001000049c0984 */ /* 0x0006a20000000c00 */
        /* <DEDUP_REMOVED lines=8> */
[----:B-1----:R-:W-:Y:S04]  /*9160*/  SEL R0, RZ, 0x1, P0 ;  /* 0x00000001ff007807 */ /* 0x002fe80000000000 */
[----:B------:R-:W-:Y:S01]  /*9170*/  LOP3.LUT R175, R175, R0, RZ, 0x3c, !PT ;  /* 0x00000000afaf7212 */ /* 0x000fe200078e3cff */
[----:B-----5:R3:W-:Y:S06]  /*9180*/  SYNCS.ARRIVE.TRANS64.RED.A1T0 RZ, [R3+URZ], RZ ;  /* 0x000000ff03ff79a7 */ /* 0x0207ec00081004ff */
.L_x_136:
[----:B------:R-:W-:Y:S05]  /*9190*/  BSYNC B1 ;  /* 0x0000000000017941 */ /* 0x000fea0003800000 */
.L_x_135:
[----:B---3--:R-:W-:Y:S05]  /*91a0*/  VIADD R3, R78, 0x80 ;  /* 0x000000804e037836 */ /* 0x008fea0000000000 */
[----:B------:R-:W-:Y:S04]  /*91b0*/  SHF.R.U32.HI R3, RZ, 0x15, R3 ;  /* 0x00000015ff037819 */ /* 0x000fe80000011603 */
[----:B------:R-:W-:Y:S11]  /*91c0*/  LOP3.LUT P0, RZ, R3, 0x3, R168, 0x48, !PT ;  /* 0x0000000303ff7812 */ /* 0x000ff600078048a8 */
[----:B------:R-:W-:Y:S02]  /*91d0*/  @!UPT UIADD3 URZ, UPT, UPT, URZ, URZ, URZ ;  /* 0x000000fffffff290 */ /* 0x000fe4000fffe0ff */
[----:B------:R-:W-:Y:S05]  /*91e0*/  @!P0 BRA `(.L_x_140) ;  /* 0x0000000000408947 */ /* 0x000fea0003800000 */
[----:B------:R-:W1:Y:S01]  /*91f0*/  LDCU.64 UR8, c[0x4][0x78] ;  /* 0x01000f00ff0877ac */ /* 0x000e620008000a00 */
[----:B------:R-:W-:Y:S01]  /*9200*/  MOV R15, 0x0 ;  /* 0x00000000000f7802 */ /* 0x000fe20000000f00 */
[----:B------:R-:W-:Y:S02]  /*9210*/  HFMA2 R12, -RZ, RZ, 0, 5.9604644775390625e-08 ;  /* 0x00000001ff0c7431 */ /* 0x000fe400000001ff */
[----:B------:R-:W-:Y:S02]  /*9220*/  IMAD.MOV.U32 R8, RZ, RZ, 0x192 ;  /* 0x00000192ff087424 */ /* 0x000fe400078e00ff */
[----:B------:R-:W-:Y:S01]  /*9230*/  IMAD.MOV.U32 R13, RZ, RZ, RZ ;  /* 0x000000ffff0d7224 */ /* 0x000fe200078e00ff */
[----:B------:R-:W3:Y:S01]  /*9240*/  LDCU.64 UR6, c[0x4][0x80] ;  /* 0x01001000ff0677ac */ /* 0x000ee20008000a00 */
[----:B------:R-:W2:Y:S01]  /*9250*/  LDC.64 R14, c[0x4][R15] ;  /* 0x010000000f0e7b82 */ /* 0x000ea20000000a00 */
[----:B------:R-:W5:Y:S01]  /*9260*/  LDCU.64 UR4, c[0x4][0x18] ;  /* 0x01000300ff0477ac */ /* 0x000f620008000a00 */
[----:B-1----:R-:W-:Y:S01]  /*9270*/  MOV R5, UR9 ;  /* 0x0000000900057c02 */ /* 0x002fe20008000f00 */
[----:B------:R-:W-:Y:S01]  /*9280*/  IMAD.U32 R4, RZ, RZ, UR8 ;  /* 0x00000008ff047e24 */ /* 0x000fe2000f8e00ff */
[----:B---3--:R-:W-:Y:S01]  /*9290*/  MOV R7, UR7 ;  /* 0x0000000700077c02 */ /* 0x008fe20008000f00 */
[----:B------:R-:W-:Y:S01]  /*92a0*/  IMAD.U32 R6, RZ, RZ, UR6 ;  /* 0x00000006ff067e24 */ /* 0x000fe2000f8e00ff */
[----:B-----5:R-:W-:Y:S01]  /*92b0*/  MOV R11, UR5 ;  /* 0x00000005000b7c02 */ /* 0x020fe20008000f00 */
[----:B------:R-:W-:Y:S02]  /*92c0*/  IMAD.U32 R10, RZ, RZ, UR4 ;  /* 0x00000004ff0a7e24 */ /* 0x000fe4000f8e00ff */
[----:B------:R-:W-:Y:S07]  /*92d0*/  LEPC R20, `(.L_x_140) ;  /* 0x000000001014794e */ /* 0x000fee0000000000 */
[----:B--2-4-:R-:W-:Y:S05]  /*92e0*/  CALL.ABS.NOINC R14 ;  /* 0x000000000e007343 */ /* 0x014fea0003c00000 */
.L_x_140:
[----:B------:R-:W-:Y:S01]  /*92f0*/  ISETP.NE.AND P0, PT, R183, RZ, PT ;  /* 0x000000ffb700720c */ /* 0x000fe20003f05270 */
[----:B------:R-:W-:Y:S05]  /*9300*/  WARPSYNC.ALL ;  /* 0x0000000000007948 */ /* 0x000fea0003800000 */
[----:B------:R-:W-:Y:S01]  /*9310*/  R2UR UR4, R78 ;  /* 0x000000004e0472ca */ /* 0x000fe200000e0000 */
[----:B------:R-:W-:Y:S01]  /*9320*/  USHF.L.U32 UR8, UR40, 0xd, URZ ;  /* 0x0000000d28087899 */ /* 0x000fe200080006ff */
[----:B--2---:R-:W-:Y:S01]  /*9330*/  F2FP.F16.E4M3.UNPACK_B R12, R145 ;  /* 0x00000091ff0c723e */ /* 0x004fe200020006ff */
[----:B------:R-:W-:Y:S01]  /*9340*/  UIADD3 UR54, UPT, UPT, UR40, 0x1, URZ ;  /* 0x0000000128367890 */ /* 0x000fe2000fffe0ff */
[----:B------:R-:W-:Y:S01]  /*9350*/  F2FP.F16.E4M3.UNPACK_B R11, R146 ;  /* 0x00000092ff0b723e */ /* 0x000fe200020006ff */
[----:B------:R-:W-:Y:S01]  /*9360*/  BSSY.RECONVERGENT B0, `(.L_x_141) ;  /* 0x000011c000007945 */ /* 0x000fe20003800200 */
        /* <DEDUP_REMOVED lines=8> */
[----:B------:R-:W-:Y:S01]  /*93f0*/  F2FP.F16.E4M3.UNPACK_B R6, R151 ;  /* 0x00000097ff06723e */ /* 0x000fe200020006ff */
[--C-:B------:R-:W-:Y:S01]  /*9400*/  HADD2.F32 R91, -RZ, R10.reuse.H0_H0 ;  /* 0x2000000aff5b7230 */ /* 0x100fe20000004100 */
[----:B----4-:R-:W-:Y:S01]  /*9410*/  F2FP.F16.E4M3.UNPACK_B R5, R152 ;  /* 0x00000098ff05723e */ /* 0x010fe200020006ff */
[----:B------:R-:W-:Y:S01]  /*9420*/  HADD2.F32 R92, -RZ, R10.H1_H1 ;  /* 0x3000000aff5c7230 */ /* 0x000fe20000004100 */
[----:B------:R-:W-:Y:S01]  /*9430*/  F2FP.F16.E4M3.UNPACK_B R4, R153 ;  /* 0x00000099ff04723e */ /* 0x000fe200020006ff */
[--C-:B------:R-:W-:Y:S01]  /*9440*/  HADD2.F32 R95, -RZ, R9.reuse.H0_H0 ;  /* 0x20000009ff5f7230 */ /* 0x100fe20000004100 */
[-C--:B------:R-:W-:Y:S01]  /*9450*/  F2FP.F16.E4M3.UNPACK_B R3, R144.reuse ;  /* 0x00000090ff03723e */ /* 0x080fe200020006ff */
[----:B------:R-:W-:Y:S01]  /*9460*/  HADD2.F32 R96, -RZ, R9.H1_H1 ;  /* 0x30000009ff607230 */ /* 0x000fe20000004100 */
[----:B------:R-:W-:Y:S01]  /*9470*/  F2FP.F16.E4M3.UNPACK_B R144, R144.H1 ;  /* 0x00000090ff90723e */ /* 0x000fe200030006ff */
[--C-:B------:R-:W-:Y:S01]  /*9480*/  HADD2.F32 R99, -RZ, R8.reuse.H0_H0 ;  /* 0x20000008ff637230 */ /* 0x100fe20000004100 */
[----:B------:R-:W-:Y:S01]  /*9490*/  F2FP.F16.E4M3.UNPACK_B R145, R145.H1 ;  /* 0x00000091ff91723e */ /* 0x000fe200030006ff */
[----:B------:R-:W-:Y:S01]  /*94a0*/  HADD2.F32 R100, -RZ, R8.H1_H1 ;  /* 0x30000008ff647230 */ /* 0x000fe20000004100 */
[----:B------:R-:W-:Y:S01]  /*94b0*/  F2FP.F16.E4M3.UNPACK_B R146, R146.H1 ;  /* 0x00000092ff92723e */ /* 0x000fe200030006ff */
[--C-:B------:R-:W-:Y:S01]  /*94c0*/  HADD2.F32 R103, -RZ, R7.reuse.H0_H0 ;  /* 0x20000007ff677230 */ /* 0x100fe20000004100 */
[----:B------:R-:W-:Y:S01]  /*94d0*/  F2FP.F16.E4M3.UNPACK_B R147, R147.H1 ;  /* 0x00000093ff93723e */ /* 0x000fe200030006ff */
[----:B------:R-:W-:Y:S01]  /*94e0*/  HADD2.F32 R104, -RZ, R7.H1_H1 ;  /* 0x30000007ff687230 */ /* 0x000fe20000004100 */
[----:B------:R-:W-:Y:S01]  /*94f0*/  IADD3 R185, PT, PT, R185, 0x140, RZ ;  /* 0x00000140b9b97810 */ /* 0x000fe20007ffe0ff */
[--C-:B------:R-:W-:Y:S01]  /*9500*/  HADD2.F32 R107, -RZ, R6.reuse.H0_H0 ;  /* 0x20000006ff6b7230 */ /* 0x100fe20000004100 */
[----:B------:R-:W-:Y:S01]  /*9510*/  F2FP.F16.E4M3.UNPACK_B R149, R149.H1 ;  /* 0x00000095ff95723e */ /* 0x000fe200030006ff */
[----:B------:R-:W-:Y:S01]  /*9520*/  HADD2.F32 R108, -RZ, R6.H1_H1 ;  /* 0x30000006ff6c7230 */ /* 0x000fe20000004100 */
[----:B------:R-:W-:Y:S01]  /*9530*/  LOP3.LUT R185, R185, 0xfefffff8, RZ, 0xc0, !PT ;  /* 0xfefffff8b9b97812 */ /* 0x000fe200078ec0ff */
        /* <DEDUP_REMOVED lines=8> */
[----:B------:R-:W1:Y:S01]  /*95c0*/  LDTM.x64 R4, tmem[UR4+0x80] ;  /* 0x00008004000479ee */ /* 0x000e620008340000 */
[--C-:B------:R-:W-:Y:S01]  /*95d0*/  HADD2.F32 R0, -RZ, R3.reuse.H0_H0 ;  /* 0x20000003ff007230 */ /* 0x100fe20000004100 */
[----:B------:R-:W-:Y:S01]  /*95e0*/  NOP ;  /* 0x0000000000007918 */ /* 0x000fe20000000000 */
[----:B-1----:R1:W-:Y:S01]  /*95f0*/  SYNCS.ARRIVE.TRANS64.RED.A1T0 RZ, [R185+URZ], RZ ;  /* 0x000000ffb9ff79a7 */ /* 0x0023e200081004ff */
[----:B------:R-:W-:Y:S01]  /*9600*/  HADD2.F32 R82, -RZ, R144.H1_H1 ;  /* 0x30000090ff527230 */ /* 0x000fe20000004100 */
[----:B------:R-:W-:Y:S01]  /*9610*/  F2FP.F16.E4M3.UNPACK_B R132, R157 ;  /* 0x0000009dff84723e */ /* 0x000fe200020006ff */
[----:B------:R-:W-:Y:S01]  /*9620*/  HADD2.F32 R80, -RZ, R3.H1_H1 ;  /* 0x30000003ff507230 */ /* 0x000fe20000004100 */
[----:B------:R-:W-:Y:S01]  /*9630*/  F2FP.F16.E4M3.UNPACK_B R136, R158 ;  /* 0x0000009eff88723e */ /* 0x000fe200020006ff */
[--C-:B------:R-:W-:Y:S01]  /*9640*/  HADD2.F32 R85, -RZ, R145.reuse.H0_H0 ;  /* 0x20000091ff557230 */ /* 0x100fe20000004100 */
[----:B------:R-:W-:Y:S01]  /*9650*/  F2FP.F16.E4M3.UNPACK_B R140, R159 ;  /* 0x0000009fff8c723e */ /* 0x000fe200020006ff */
[----:B------:R-:W-:Y:S01]  /*9660*/  HADD2.F32 R86, -RZ, R145.H1_H1 ;  /* 0x30000091ff567230 */ /* 0x000fe20000004100 */
[----:B------:R-:W-:Y:S01]  /*9670*/  F2FP.F16.E4M3.UNPACK_B R148, R148.H1 ;  /* 0x00000094ff94723e */ /* 0x000fe200030006ff */
[----:B------:R-:W-:Y:S01]  /*9680*/  HADD2.F32 R101, -RZ, R149.H0_H0 ;  /* 0x20000095ff657230 */ /* 0x000fe20000004100 */
[----:B------:R-:W-:Y:S01]  /*9690*/  F2FP.F16.E4M3.UNPACK_B R150, R150.H1 ;  /* 0x00000096ff96723e */ /* 0x000fe200030006ff */
[----:B------:R-:W-:Y:S01]  /*96a0*/  HADD2.F32 R117, -RZ, R153.H0_H0 ;  /* 0x20000099ff757230 */ /* 0x000fe20000004100 */
        /* <DEDUP_REMOVED lines=8> */
[----:B------:R-:W-:Y:S01]  /*9730*/  F2FP.F16.E4M3.UNPACK_B R156, R156.H1 ;  /* 0x0000009cff9c723e */ /* 0x000fe200030006ff */
[C---:B------:R-:W-:Y:S01]  /*9740*/  FMUL R4, R76.reuse, R4 ;  /* 0x000000044c047220 */ /* 0x040fe20000400000 */
[C---:B------:R-:W-:Y:S01]  /*9750*/  FMUL R5, R76.reuse, R5 ;  /* 0x000000054c057220 */ /* 0x040fe20000400000 */
[----:B------:R-:W-:Y:S02]  /*9760*/  HADD2.F32 R3, -RZ, R144.H0_H0 ;  /* 0x20000090ff037230 */ /* 0x000fe40000004100 */
        /* <DEDUP_REMOVED lines=13> */
[C---:B------:R-:W-:Y:S01]  /*9840*/  FFMA R6, R81.reuse, R3, R6 ;  /* 0x0000000351067223 */ /* 0x040fe20000000006 */
[C---:B------:R-:W-:Y:S01]  /*9850*/  FFMA R7, R81.reuse, R82, R7 ;  /* 0x0000005251077223 */ /* 0x040fe20000000007 */
[C---:B------:R-:W-:Y:S01]  /*9860*/  FFMA R8, R81.reuse, R83, R8 ;  /* 0x0000005351087223 */ /* 0x040fe20000000008 */
[----:B------:R-:W-:Y:S01]  /*9870*/  FFMA R9, R81, R84, R9 ;  /* 0x0000005451097223 */ /* 0x000fe20000000009 */
[----:B------:R-:W-:Y:S01]  /*9880*/  IADD3 R84, PT, PT, R181, UR8, RZ ;  /* 0x00000008b5547c10 */ /* 0x000fe2000fffe0ff */
[----:B------:R-:W-:Y:S01]  /*9890*/  FFMA R10, R81, R85, R10 ;  /* 0x00000055510a7223 */ /* 0x000fe2000000000a */
[----:B------:R-:W-:Y:S01]  /*98a0*/  F2FP.SATFINITE.E4M3.F32.PACK_AB_MERGE_C R85, R7, R6, RZ ;  /* 0x000000060755723e */ /* 0x000fe200048070ff */
[----:B------:R-:W-:Y:S01]  /*98b0*/  FMUL R3, R76, R17 ;  /* 0x000000114c037220 */ /* 0x000fe20000400000 */
[-C--:B------:R-:W-:Y:S01]  /*98c0*/  IADD3 R82, PT, PT, R195, R84.reuse, RZ ;  /* 0x00000054c3527210 */ /* 0x080fe20007ffe0ff */
[----:B------:R-:W-:Y:S01]  /*98d0*/  HADD2.F32 R132, -RZ, R132.H1_H1 ;  /* 0x30000084ff847230 */ /* 0x000fe20000004100 */
[----:B------:R-:W-:Y:S01]  /*98e0*/  IADD3 R84, PT, PT, R200, R84, RZ ;  /* 0x00000054c8547210 */ /* 0x000fe20007ffe0ff */
[--C-:B------:R-:W-:Y:S01]  /*98f0*/  HADD2.F32 R135, -RZ, R136.reuse.H0_H0 ;  /* 0x20000088ff877230 */ /* 0x100fe20000004100 */
[----:B------:R-:W-:Y:S01]  /*9900*/  IADD3 R187, PT, PT, R187, R82, RZ ;  /* 0x00000052bbbb7210 */ /* 0x000fe20007ffe0ff */
[----:B------:R-:W-:Y:S02]  /*9910*/  HADD2.F32 R136, -RZ, R136.H1_H1 ;  /* 0x30000088ff887230 */ /* 0x000fe40000004100 */
[C---:B------:R-:W-:Y:S01]  /*9920*/  FMUL R11, R76.reuse, R11 ;  /* 0x0000000b4c0b7220 */ /* 0x040fe20000400000 */
[----:B------:R-:W-:Y:S02]  /*9930*/  HADD2.F32 R89, -RZ, R146.H0_H0 ;  /* 0x20000092ff597230 */ /* 0x000fe40000004100 */
[C---:B------:R-:W-:Y:S01]  /*9940*/  FMUL R14, R76.reuse, R14 ;  /* 0x0000000e4c0e7220 */ /* 0x040fe20000400000 */
[----:B------:R-:W-:Y:S02]  /*9950*/  HADD2.F32 R139, -RZ, R140.H0_H0 ;  /* 0x2000008cff8b7230 */ /* 0x000fe40000004100 */
[C---:B------:R-:W-:Y:S01]  /*9960*/  FFMA R11, R81.reuse, R86, R11 ;  /* 0x00000056510b7223 */ /* 0x040fe2000000000b */
[----:B------:R-:W-:Y:S02]  /*9970*/  HADD2.F32 R90, -RZ, R146.H1_H1 ;  /* 0x30000092ff5a7230 */ /* 0x000fe40000004100 */
[C---:B------:R-:W-:Y:S01]  /*9980*/  FFMA R12, R81.reuse, R87, R12 ;  /* 0x00000057510c7223 */ /* 0x040fe2000000000c */
[C---:B------:R-:W-:Y:S01]  /*9990*/  FFMA R13, R81.reuse, R88, R13 ;  /* 0x00000058510d7223 */ /* 0x040fe2000000000d */
[----:B------:R-:W-:Y:S01]  /*99a0*/  FFMA R14, R81, R89, R14 ;  /* 0x00000059510e7223 */ /* 0x000fe2000000000e */
[----:B------:R-:W-:Y:S01]  /*99b0*/  F2FP.SATFINITE.E4M3.F32.PACK_AB_MERGE_C R86, R11, R10, RZ ;  /* 0x0000000a0b56723e */ /* 0x000fe200048070ff */
[C---:B------:R-:W-:Y:S01]  /*99c0*/  FMUL R10, R76.reuse, R20 ;  /* 0x000000144c0a7220 */ /* 0x040fe20000400000 */
[C---:B------:R-:W-:Y:S01]  /*99d0*/  FMUL R11, R76.reuse, R21 ;  /* 0x000000154c0b7220 */ /* 0x040fe20000400000 */
[C---:B------:R-:W-:Y:S01]  /*99e0*/  FMUL R20, R76.reuse, R26 ;  /* 0x0000001a4c147220 */ /* 0x040fe20000400000 */
[C---:B------:R-:W-:Y:S01]  /*99f0*/  FMUL R26, R76.reuse, R32 ;  /* 0x000000204c1a7220 */ /* 0x040fe20000400000 */
        /* <DEDUP_REMOVED lines=8> */
[----:B------:R-:W-:Y:S01]  /*9a80*/  FFMA R6, R81, R93, R6 ;  /* 0x0000005d51067223 */ /* 0x000fe20000000006 */
[C---:B------:R-:W-:Y:S01]  /*9a90*/  FMUL R18, R76.reuse, R24 ;  /* 0x000000184c127220 */ /* 0x040fe20000400000 */
[----:B------:R-:W-:Y:S01]  /*9aa0*/  F2FP.SATFINITE.E4M3.F32.PACK_AB_MERGE_C R14, R15, R14, RZ ;  /* 0x0000000e0f0e723e */ /* 0x000fe200048070ff */
[C---:B------:R-:W-:Y:S01]  /*9ab0*/  FMUL R7, R76.reuse, R19 ;  /* 0x000000134c077220 */ /* 0x040fe20000400000 */
[--C-:B------:R-:W-:Y:S02]  /*9ac0*/  HADD2.F32 R97, -RZ, R148.reuse.H0_H0 ;  /* 0x20000094ff617230 */ /* 0x100fe40000004100 */
[C---:B------:R-:W-:Y:S01]  /*9ad0*/  FMUL R19, R76.reuse, R25 ;  /* 0x000000194c137220 */ /* 0x040fe20000400000 */
[----:B------:R-:W-:Y:S02]  /*9ae0*/  HADD2.F32 R98, -RZ, R148.H1_H1 ;  /* 0x30000094ff627230 */ /* 0x000fe40000004100 */
[C---:B------:R-:W-:Y:S01]  /*9af0*/  FFMA R7, R81.reuse, R94, R7 ;  /* 0x0000005e51077223 */ /* 0x040fe20000000007 */
[C---:B------:R-:W-:Y:S01]  /*9b00*/  FFMA R10, R81.reuse, R95, R10 ;  /* 0x0000005f510a7223 */ /* 0x040fe2000000000a */
[----:B------:R-:W-:Y:S01]  /*9b10*/  FFMA R11, R81, R96, R11 ;  /* 0x00000060510b7223 */ /* 0x000fe2000000000b */
[C---:B------:R-:W-:Y:S01]  /*9b20*/  FMUL R16, R76.reuse, R22 ;  /* 0x000000164c107220 */ /* 0x040fe20000400000 */
[C---:B------:R-:W-:Y:S01]  /*9b30*/  FMUL R22, R76.reuse, R28 ;  /* 0x0000001c4c167220 */ /* 0x040fe20000400000 */
[----:B------:R-:W-:Y:S01]  /*9b40*/  F2FP.SATFINITE.E4M3.F32.PACK_AB_MERGE_C R6, R7, R6, RZ ;  /* 0x000000060706723e */ /* 0x000fe200048070ff */
[C---:B------:R-:W-:Y:S01]  /*9b50*/  FMUL R17, R76.reuse, R23 ;  /* 0x000000174c117220 */ /* 0x040fe20000400000 */
[C---:B------:R-:W-:Y:S01]  /*9b60*/  FFMA R16, R81.reuse, R97, R16 ;  /* 0x0000006151107223 */ /* 0x040fe20000000010 */
[----:B------:R-:W-:Y:S02]  /*9b70*/  HADD2.F32 R102, -RZ, R149.H1_H1 ;  /* 0x30000095ff667230 */ /* 0x000fe40000004100 */
[C---:B------:R-:W-:Y:S01]  /*9b80*/  FMUL R23, R76.reuse, R29 ;  /* 0x0000001d4c177220 */ /* 0x040fe20000400000 */
[C---:B------:R-:W-:Y:S01]  /*9b90*/  FFMA R17, R81.reuse, R98, R17 ;  /* 0x0000006251117223 */ /* 0x040fe20000000011 */
[C---:B------:R-:W-:Y:S01]  /*9ba0*/  FFMA R18, R81.reuse, R99, R18 ;  /* 0x0000006351127223 */ /* 0x040fe20000000012 */
[C---:B------:R-:W-:Y:S01]  /*9bb0*/  FFMA R19, R81.reuse, R100, R19 ;  /* 0x0000006451137223 */ /* 0x040fe20000000013 */
[----:B------:R-:W-:Y:S01]  /*9bc0*/  FFMA R20, R81, R101, R20 ;  /* 0x0000006551147223 */ /* 0x000fe20000000014 */
[C---:B------:R-:W-:Y:S01]  /*9bd0*/  FMUL R21, R76.reuse, R27 ;  /* 0x0000001b4c157220 */ /* 0x040fe20000400000 */
[--C-:B------:R-:W-:Y:S01]  /*9be0*/  HADD2.F32 R105, -RZ, R150.reuse.H0_H0 ;  /* 0x20000096ff697230 */ /* 0x100fe20000004100 */
[----:B------:R-:W-:Y:S01]  /*9bf0*/  F2FP.SATFINITE.E4M3.F32.PACK_AB_MERGE_C R16, R17, R16, RZ ;  /* 0x000000101110723e */ /* 0x000fe200048070ff */
[C---:B------:R-:W-:Y:S01]  /*9c00*/  FMUL R27, R76.reuse, R33 ;  /* 0x000000214c1b7220 */ /* 0x040fe20000400000 */
[C---:B------:R-:W-:Y:S01]  /*9c10*/  FFMA R21, R81.reuse, R102, R21 ;  /* 0x0000006651157223 */ /* 0x040fe20000000015 */
[C---:B------:R-:W-:Y:S01]  /*9c20*/  FFMA R22, R81.reuse, R103, R22 ;  /* 0x0000006751167223 */ /* 0x040fe20000000016 */
[----:B------:R-:W-:Y:S01]  /*9c30*/  FFMA R23, R81, R104, R23 ;  /* 0x0000006851177223 */ /* 0x000fe20000000017 */
[----:B------:R-:W-:Y:S02]  /*9c40*/  HADD2.F32 R106, -RZ, R150.H1_H1 ;  /* 0x30000096ff6a7230 */ /* 0x000fe40000004100 */
        /* <DEDUP_REMOVED lines=19> */
[--C-:B------:R-:W-:Y:S02]  /*9d80*/  HADD2.F32 R113, -RZ, R152.reuse.H0_H0 ;  /* 0x20000098ff717230 */ /* 0x100fe40000004100 */
[----:B------:R-:W-:Y:S01]  /*9d90*/  FFMA R28, R81, R109, R28 ;  /* 0x0000006d511c7223 */ /* 0x000fe2000000001c */
[----:B------:R-:W-:Y:S01]  /*9da0*/  F2FP.SATFINITE.E4M3.F32.PACK_AB_MERGE_C R22, R23, R22, R24 ;  /* 0x000000161716723e */ /* 0x000fe20004807018 */
[C---:B------:R-:W-:Y:S01]  /*9db0*/  FFMA R29, R81.reuse, R110, R29 ;  /* 0x0000006e511d7223 */ /* 0x040fe2000000001d */
[C---:B------:R-:W-:Y:S01]  /*9dc0*/  FFMA R30, R81.reuse, R111, R30 ;  /* 0x0000006f511e7223 */ /* 0x040fe2000000001e */
[----:B------:R-:W-:Y:S01]  /*9dd0*/  FFMA R31, R81, R112, R31 ;  /* 0x00000070511f7223 */ /* 0x000fe2000000001f */
[C---:B------:R-:W-:Y:S01]  /*9de0*/  FMUL R35, R76.reuse, R41 ;  /* 0x000000294c237220 */ /* 0x040fe20000400000 */
[----:B------:R-:W-:Y:S01]  /*9df0*/  HADD2.F32 R114, -RZ, R152.H1_H1 ;  /* 0x30000098ff727230 */ /* 0x000fe20000004100 */
[----:B------:R-:W-:Y:S01]  /*9e00*/  F2FP.SATFINITE.E4M3.F32.PACK_AB_MERGE_C R23, R29, R28, RZ ;  /* 0x0000001c1d17723e */ /* 0x000fe200048070ff */
[C---:B------:R-:W-:Y:S01]  /*9e10*/  FMUL R32, R76.reuse, R38 ;  /* 0x000000264c207220 */ /* 0x040fe20000400000 */
[C---:B------:R-:W-:Y:S01]  /*9e20*/  FMUL R38, R76.reuse, R44 ;  /* 0x0000002c4c267220 */ /* 0x040fe20000400000 */
[C---:B------:R-:W-:Y:S01]  /*9e30*/  FMUL R33, R76.reuse, R39 ;  /* 0x000000274c217220 */ /* 0x040fe20000400000 */
[----:B------:R-:W-:Y:S01]  /*9e40*/  F2FP.SATFINITE.E4M3.F32.PACK_AB_MERGE_C R23, R27, R26, R23 ;  /* 0x0000001a1b17723e */ /* 0x000fe20004807017 */
[C---:B------:R-:W-:Y:S01]  /*9e50*/  FFMA R32, R81.reuse, R113, R32 ;  /* 0x0000007151207223 */ /* 0x040fe20000000020 */
        /* <DEDUP_REMOVED lines=13> */
[C---:B------:R-:W-:Y:S01]  /*9f30*/  FMUL R40, R76.reuse, R46 ;  /* 0x0000002e4c287220 */ /* 0x040fe20000400000 */
[C---:B------:R-:W-:Y:S01]  /*9f40*/  FMUL R41, R76.reuse, R47 ;  /* 0x0000002f4c297220 */ /* 0x040fe20000400000 */
[C---:B------:R-:W-:Y:S01]  /*9f50*/  FFMA R39, R81.reuse, R120, R39 ;  /* 0x0000007851277223 */ /* 0x040fe20000000027 */
[--C-:B------:R-:W-:Y:S02]  /*9f60*/  HADD2.F32 R125, -RZ, R155.reuse.H0_H0 ;  /* 0x2000009bff7d7230 */ /* 0x100fe40000004100 */
[C---:B------:R-:W-:Y:S01]  /*9f70*/  FFMA R40, R81.reuse, R121, R40 ;  /* 0x0000007951287223 */ /* 0x040fe20000000028 */
[----:B------:R-:W-:Y:S02]  /*9f80*/  HADD2.F32 R126, -RZ, R155.H1_H1 ;  /* 0x3000009bff7e7230 */ /* 0x000fe40000004100 */
[C---:B------:R-:W-:Y:S01]  /*9f90*/  FMUL R44, R76.reuse, R50 ;  /* 0x000000324c2c7220 */ /* 0x040fe20000400000 */
[C---:B------:R-:W-:Y:S01]  /*9fa0*/  FFMA R41, R81.reuse, R122, R41 ;  /* 0x0000007a51297223 */ /* 0x040fe20000000029 */
[C---:B------:R-:W-:Y:S01]  /*9fb0*/  FMUL R45, R76.reuse, R51 ;  /* 0x000000334c2d7220 */ /* 0x040fe20000400000 */
[C---:B------:R-:W-:Y:S01]  /*9fc0*/  FFMA R42, R81.reuse, R123, R42 ;  /* 0x0000007b512a7223 */ /* 0x040fe2000000002a */
[C---:B------:R-:W-:Y:S01]  /*9fd0*/  FMUL R46, R76.reuse, R52 ;  /* 0x000000344c2e7220 */ /* 0x040fe20000400000 */
[----:B------:R-:W-:Y:S01]  /*9fe0*/  F2FP.F16.E4M3.UNPACK_B R157, R157.H1 ;  /* 0x0000009dff9d723e */ /* 0x000fe200030006ff */
[C---:B------:R-:W-:Y:S01]  /*9ff0*/  FFMA R43, R81.reuse, R124, R43 ;  /* 0x0000007c512b7223 */ /* 0x040fe2000000002b */
[C---:B------:R-:W-:Y:S01]  /*a000*/  FMUL R47, R76.reuse, R53 ;  /* 0x000000354c2f7220 */ /* 0x040fe20000400000 */
[--C-:B------:R-:W-:Y:S02]  /*a010*/  HADD2.F32 R129, -RZ, R156.reuse.H0_H0 ;  /* 0x2000009cff817230 */ /* 0x100fe40000004100 */
[C---:B------:R-:W-:Y:S01]  /*a020*/  FMUL R48, R76.reuse, R54 ;  /* 0x000000364c307220 */ /* 0x040fe20000400000 */
[C---:B------:R-:W-:Y:S01]  /*a030*/  FMUL R49, R76.reuse, R55 ;  /* 0x000000374c317220 */ /* 0x040fe20000400000 */
[C---:B------:R-:W-:Y:S01]  /*a040*/  FMUL R52, R76.reuse, R58 ;  /* 0x0000003a4c347220 */ /* 0x040fe20000400000 */
[C---:B------:R-:W-:Y:S01]  /*a050*/  FMUL R53, R76.reuse, R59 ;  /* 0x0000003b4c357220 */ /* 0x040fe20000400000 */
[C---:B------:R-:W-:Y:S01]  /*a060*/  FMUL R54, R76.reuse, R60 ;  /* 0x0000003c4c367220 */ /* 0x040fe20000400000 */
[C---:B------:R-:W-:Y:S01]  /*a070*/  FMUL R55, R76.reuse, R61 ;  /* 0x0000003d4c377220 */ /* 0x040fe20000400000 */
[C---:B------:R-:W-:Y:S01]  /*a080*/  FFMA R44, R81.reuse, R125, R44 ;  /* 0x0000007d512c7223 */ /* 0x040fe2000000002c */
[----:B------:R-:W-:Y:S02]  /*a090*/  HADD2.F32 R130, -RZ, R156.H1_H1 ;  /* 0x3000009cff827230 */ /* 0x000fe40000004100 */
        /* <DEDUP_REMOVED lines=13> */
[----:B------:R-:W-:Y:S01]  /*a170*/  F2FP.F16.E4M3.UNPACK_B R158, R158.H1 ;  /* 0x0000009eff9e723e */ /* 0x000fe200030006ff */
[--C-:B------:R-:W-:Y:S02]  /*a180*/  HADD2.F32 R133, -RZ, R157.reuse.H0_H0 ;  /* 0x2000009dff857230 */ /* 0x100fe40000004100 */
[C---:B------:R-:W-:Y:S01]  /*a190*/  FFMA R48, R81.reuse, R129, R48 ;  /* 0x0000008151307223 */ /* 0x040fe20000000030 */
[----:B------:R1:W-:Y:S01]  /*a1a0*/  STS.128 [R181+UR8+0x6000], R64 ;  /* 0x00600040b5007988 */ /* 0x0003e20008000c08 */
[----:B------:R-:W-:Y:S02]  /*a1b0*/  HADD2.F32 R134, -RZ, R157.H1_H1 ;  /* 0x3000009dff867230 */ /* 0x000fe40000004100 */
[C---:B------:R-:W-:Y:S01]  /*a1c0*/  FFMA R49, R81.reuse, R130, R49 ;  /* 0x0000008251317223 */ /* 0x040fe20000000031 */
[C---:B------:R-:W-:Y:S01]  /*a1d0*/  FFMA R50, R81.reuse, R131, R50 ;  /* 0x0000008351327223 */ /* 0x040fe20000000032 */
[----:B------:R-:W-:Y:S01]  /*a1e0*/  F2FP.F16.E4M3.UNPACK_B R159, R159.H1 ;  /* 0x0000009fff9f723e */ /* 0x000fe200030006ff */
[C---:B------:R-:W-:Y:S01]  /*a1f0*/  FFMA R51, R81.reuse, R132, R51 ;  /* 0x0000008451337223 */ /* 0x040fe20000000033 */
[--C-:B------:R-:W-:Y:S02]  /*a200*/  HADD2.F32 R137, -RZ, R158.reuse.H0_H0 ;  /* 0x2000009eff897230 */ /* 0x100fe40000004100 */
[----:B------:R-:W-:Y:S01]  /*a210*/  FFMA R52, R81, R133, R52 ;  /* 0x0000008551347223 */ /* 0x000fe20000000034 */
[----:B------:R1:W-:Y:S01]  /*a220*/  STS.128 [R82+0x6010], R20 ;  /* 0x0060101452007388 */ /* 0x0003e20000000c00 */
[----:B------:R-:W-:Y:S01]  /*a230*/  F2FP.SATFINITE.E4M3.F32.PACK_AB_MERGE_C R40, R41, R40, RZ ;  /* 0x000000282928723e */ /* 0x000fe200048070ff */
[----:B------:R-:W-:Y:S02]  /*a240*/  HADD2.F32 R138, -RZ, R158.H1_H1 ;  /* 0x3000009eff8a7230 */ /* 0x000fe40000004100 */
[C---:B------:R-:W-:Y:S01]  /*a250*/  FMUL R56, R76.reuse, R62 ;  /* 0x0000003e4c387220 */ /* 0x040fe20000400000 */
[C---:B------:R-:W-:Y:S01]  /*a260*/  FFMA R53, R81.reuse, R134, R53 ;  /* 0x0000008651357223 */ /* 0x040fe20000000035 */
[----:B------:R-:W-:Y:S01]  /*a270*/  FMUL R57, R76, R63 ;  /* 0x0000003f4c397220 */ /* 0x000fe20000400000 */
[C---:B------:R-:W-:Y:S01]  /*a280*/  FFMA R54, R81.reuse, R135, R54 ;  /* 0x0000008751367223 */ /* 0x040fe20000000036 */
[C---:B------:R-:W-:Y:S01]  /*a290*/  FFMA R55, R81.reuse, R136, R55 ;  /* 0x0000008851377223 */ /* 0x040fe20000000037 */
[--C-:B------:R-:W-:Y:S02]  /*a2a0*/  HADD2.F32 R83, -RZ, R159.reuse.H0_H0 ;  /* 0x2000009fff537230 */ /* 0x100fe40000004100 */
[C---:B------:R-:W-:Y:S01]  /*a2b0*/  FFMA R56, R81.reuse, R137, R56 ;  /* 0x0000008951387223 */ /* 0x040fe20000000038 */
[----:B------:R-:W-:Y:S02]  /*a2c0*/  HADD2.F32 R80, -RZ, R159.H1_H1 ;  /* 0x3000009fff507230 */ /* 0x000fe40000004100 */
[----:B------:R-:W-:Y:S01]  /*a2d0*/  FFMA R57, R81, R138, R57 ;  /* 0x0000008a51397223 */ /* 0x000fe20000000039 */
[----:B------:R-:W-:Y:S01]  /*a2e0*/  F2FP.SATFINITE.E4M3.F32.PACK_AB_MERGE_C R37, R37, R36, RZ ;  /* 0x000000242525723e */ /* 0x000fe200048070ff */
[----:B------:R-:W-:Y:S01]  /*a2f0*/  FFMA R58, R81, R139, R58 ;  /* 0x0000008b513a7223 */ /* 0x000fe2000000003a */
[----:B------:R-:W-:Y:S01]  /*a300*/  F2FP.SATFINITE.E4M3.F32.PACK_AB_MERGE_C R44, R45, R44, RZ ;  /* 0x0000002c2d2c723e */ /* 0x000fe200048070ff */
[C---:B------:R-:W-:Y:S01]  /*a310*/  FFMA R59, R81.reuse, R140, R59 ;  /* 0x0000008c513b7223 */ /* 0x040fe2000000003b */
[----:B------:R-:W-:Y:S01]  /*a320*/  FFMA R60, R81, R83, R60 ;  /* 0x00000053513c7223 */ /* 0x000fe2000000003c */
[----:B------:R-:W-:Y:S01]  /*a330*/  F2FP.SATFINITE.E4M3.F32.PACK_AB_MERGE_C R38, R39, R38, R40 ;  /* 0x000000262726723e */ /* 0x000fe20004807028 */
[----:B------:R-:W-:Y:S01]  /*a340*/  FFMA R61, R81, R80, R61 ;  /* 0x00000050513d7223 */ /* 0x000fe2000000003d */
[----:B------:R-:W-:Y:S02]  /*a350*/  F2FP.SATFINITE.E4M3.F32.PACK_AB_MERGE_C R36, R31, R30, R32 ;  /* 0x0000001e1f24723e */ /* 0x000fe40004807020 */
        /* <DEDUP_REMOVED lines=28> */
.L_x_142:
[----:B------:R-:W-:Y:S05]  /*a520*/  BSYNC.RECONVERGENT B0 ;  /* 0x0000000000007941 */ /* 0x000fea0003800200 */
.L_x_141:
[----:B------:R-:W-:Y:S01]  /*a530*/  IADD3 R0, PT, PT, R79, 0x1, RZ ;  /* 0x000000014f007810 */ /* 0x000fe20007ffe0ff */
[----:B------:R-:W-:Y:S04]  /*a540*/  BSSY.RECONVERGENT B0, `(.L_x_143) ;  /* 0x0000003000007945 */ /* 0x000fe80003800200 */
[----:B------:R-:W-:Y:S05]  /*a550*/  @P0 BRA `(.L_x_144) ;  /* 0x0000000000040947 */ /* 0x000fea0003800000 */
[----:B------:R-:W-:Y:S04]  /*a560*/  DEPBAR.LE SB0, 0x1 ;  /* 0x000080400000791a */ /* 0x000fe80000000000 */
.L_x_144:
[----:B------:R-:W-:Y:S05]  /*a570*/  BSYNC.RECONVERGENT B0 ;  /* 0x0000000000007941 */ /* 0x000fea0003800200 */
.L_x_143:
[----:B------:R-:W-:Y:S01]  /*a580*/  BAR.SYNC.DEFER_BLOCKING 0x1, 0x80 ;  /* 0x0042000000007b1d */ /* 0x000fe20000010000 */
[----:B------:R-:W-:Y:S01]  /*a590*/  ISETP.NE.AND P2, PT, R184, RZ, PT ;  /* 0x000000ffb800720c */ /* 0x000fe20003f45270 */
[----:B------:R-:W-:Y:S01]  /*a5a0*/  UISETP.NE.AND UP0, UPT, UR54, 0x2, UPT ;  /* 0x000000023600788c */ /* 0x000fe2000bf05270 */
[----:B------:R-:W-:Y:S01]  /*a5b0*/  ISETP.NE.AND P0, PT, R186, 0x2, PT ;  /* 0x00000002ba00780c */ /* 0x000fe20003f05270 */
[----:B-1----:R-:W-:Y:S01]  /*a5c0*/  IMAD.IADD R20, R75, 0x1, R143 ;  /* 0x000000014b147824 */ /* 0x002fe200078e028f */
[----:B------:R-:W-:Y:S01]  /*a5d0*/  ISETP.NE.AND P1, PT, R0, 0x2, PT ;  /* 0x000000020000780c */ /* 0x000fe20003f25270 */
[----:B------:R-:W-:Y:S01]  /*a5e0*/  USEL UR54, UR54, URZ, UP0 ;  /* 0x000000ff36367287 */ /* 0x000fe20008000000 */
[----:B------:R-:W-:Y:S01]  /*a5f0*/  SEL R4, RZ, 0x1, P0 ;  /* 0x00000001ff047807 */ /* 0x000fe20000000000 */
[----:B------:R-:W-:Y:S01]  /*a600*/  IMAD.IADD R21, R77, 0x1, R166 ;  /* 0x000000014d157824 */ /* 0x000fe200078e02a6 */
[----:B------:R-:W-:Y:S02]  /*a610*/  SEL R3, RZ, 0x1, P1 ;  /* 0x00000001ff037807 */ /* 0x000fe40000800000 */
[----:B------:R-:W-:Y:S02]  /*a620*/  LOP3.LUT R177, R177, R4, RZ, 0x3c, !PT ;  /* 0x00000004b1b17212 */ /* 0x000fe400078e3cff */
[----:B------:R-:W-:Y:S02]  /*a630*/  LOP3.LUT R178, R178, R3, RZ, 0x3c, !PT ;  /* 0x00000003b2b27212 */ /* 0x000fe400078e3cff */
[----:B------:R-:W-:Y:S02]  /*a640*/  @P2 R2UR UR36, R174 ;  /* 0x00000000ae2422ca */ /* 0x000fe400000e0000 */
[----:B------:R-:W-:Y:S02]  /*a650*/  SEL R186, R186, RZ, P0 ;  /* 0x000000ffbaba7207 */ /* 0x000fe40000000000 */
[----:B------:R-:W-:Y:S01]  /*a660*/  SEL R79, R0, RZ, P1 ;  /* 0x000000ff004f7207 */ /* 0x000fe20000800000 */
[----:B------:R-:W-:Y:S10]  /*a670*/  @P2 BRA `(.L_x_145) ;  /* 0xffffffb000042947 */ /* 0x000ff4000383ffff */
[----:B------:R-:W-:Y:S05]  /*a680*/  EXIT ;  /* 0x000000000000794d */ /* 0x000fea0003800000 */
.L_x_25:
[----:B--2---:R2:W4:Y:S02]  /*a690*/  SYNCS.PHASECHK.TRANS64.TRYWAIT P0, [R3+URZ+0x160], R2 ;  /* 0x00016002030075a7 */ /* 0x00452400080011ff */
[----:B----4-:R-:W-:Y:S05]  /*a6a0*/  @!P0 NANOSLEEP.SYNCS 0x989680 ;  /* 0x009896800000895d */ /* 0x010fea0003900000 */
[----:B------:R-:W4:Y:S02]  /*a6b0*/  @!P0 SYNCS.PHASECHK.TRANS64 P0, [R3+URZ+0x160], R2 ;  /* 0x00016002030085a7 */ /* 0x000f2400080010ff */
[----:B----4-:R-:W-:Y:S05]  /*a6c0*/  @!P0 BRA `(.L_x_25) ;  /* 0xfffffffc00f08947 */ /* 0x010fea000383ffff */
[----:B------:R-:W-:Y:S05]  /*a6d0*/  BRA `(.L_x_146) ;  /* 0xffffff7000847947 */ /* 0x000fea000383ffff */
.L_x_28:
[----:B-1----:R-:W-:Y:S07]  /*a6e0*/  MOV R2, UR33 ;  /* 0x0000002100027c02 */ /* 0x002fee0008000f00 */
.L_x_147:
[----:B-1----:R1:W2:Y:S02]  /*a6f0*/  SYNCS.PHASECHK.TRANS64.TRYWAIT P0, [R2+URZ+0x68], R5 ;  /* 0x00006805020075a7 */ /* 0x0022a400080011ff */
[----:B--2---:R-:W-:Y:S05]  /*a700*/  @!P0 NANOSLEEP.SYNCS 0x989680 ;  /* 0x009896800000895d */ /* 0x004fea0003900000 */
[----:B------:R-:W2:Y:S02]  /*a710*/  @!P0 SYNCS.PHASECHK.TRANS64 P0, [R2+URZ+0x68], R5 ;  /* 0x00006805020085a7 */ /* 0x000ea400080010ff */
[----:B--2---:R-:W-:Y:S05]  /*a720*/  @!P0 BRA `(.L_x_147) ;  /* 0xfffffffc00f08947 */ /* 0x004fea000383ffff */
[----:B------:R-:W-:Y:S05]  /*a730*/  BRA `(.L_x_27) ;  /* 0xffffff7000ec7947 */ /* 0x000fea000383ffff */
.L_x_35:
[----:B-1----:R-:W-:Y:S07]  /*a740*/  MOV R2, UR17 ;  /* 0x0000001100027c02 */ /* 0x002fee0008000f00 */
.L_x_148:
[----:B-1----:R1:W2:Y:S02]  /*a750*/  SYNCS.PHASECHK.TRANS64.TRYWAIT P0, [R2+URZ+0x68], R5 ;  /* 0x00006805020075a7 */ /* 0x0022a400080011ff */
[----:B--2---:R-:W-:Y:S05]  /*a760*/  @!P0 NANOSLEEP.SYNCS 0x989680 ;  /* 0x009896800000895d */ /* 0x004fea0003900000 */
[----:B------:R-:W2:Y:S02]  /*a770*/  @!P0 SYNCS.PHASECHK.TRANS64 P0, [R2+URZ+0x68], R5 ;  /* 0x00006805020085a7 */ /* 0x000ea400080010ff */
[----:B--2---:R-:W-:Y:S05]  /*a780*/  @!P0 BRA `(.L_x_148) ;  /* 0xfffffffc00f08947 */ /* 0x004fea000383ffff */
[----:B------:R-:W-:Y:S05]  /*a790*/  BRA `(.L_x_34) ;  /* 0xffffff7400a87947 */ /* 0x000fea000383ffff */
.L_x_40:
[----:B-1----:R1:W2:Y:S02]  /*a7a0*/  SYNCS.PHASECHK.TRANS64.TRYWAIT P0, [R2+URZ+0x110], R3 ;  /* 0x00011003020075a7 */ /* 0x0022a400080011ff */
[----:B--2---:R-:W-:Y:S05]  /*a7b0*/  @!P0 NANOSLEEP.SYNCS 0x989680 ;  /* 0x009896800000895d */ /* 0x004fea0003900000 */
[----:B------:R-:W2:Y:S02]  /*a7c0*/  @!P0 SYNCS.PHASECHK.TRANS64 P0, [R2+URZ+0x110], R3 ;  /* 0x00011003020085a7 */ /* 0x000ea400080010ff */
[----:B--2---:R-:W-:Y:S05]  /*a7d0*/  @!P0 BRA `(.L_x_40) ;  /* 0xfffffffc00f08947 */ /* 0x004fea000383ffff */
[----:B------:R-:W-:Y:S05]  /*a7e0*/  BRA `(.L_x_149) ;  /* 0xffffff78004c7947 */ /* 0x000fea000383ffff */
.L_x_44:
[----:B---3--:R-:W-:-:S07]  /*a7f0*/  MOV R0, UR5 ;  /* 0x0000000500007c02 */ /* 0x008fce0008000f00 */
.L_x_150:
[----:B-1----:R1:W2:Y:S02]  /*a800*/  SYNCS.PHASECHK.TRANS64.TRYWAIT P0, [R0+URZ], R3 ;  /* 0x00000003000075a7 */ /* 0x0022a400080011ff */
[----:B--2---:R-:W-:Y:S05]  /*a810*/  @!P0 NANOSLEEP.SYNCS 0x989680 ;  /* 0x009896800000895d */ /* 0x004fea0003900000 */
[----:B------:R-:W2:Y:S02]  /*a820*/  @!P0 SYNCS.PHASECHK.TRANS64 P0, [R0+URZ], R3 ;  /* 0x00000003000085a7 */ /* 0x000ea400080010ff */
[----:B--2---:R-:W-:Y:S05]  /*a830*/  @!P0 BRA `(.L_x_150) ;  /* 0xfffffffc00f08947 */ /* 0x004fea000383ffff */
[----:B------:R-:W-:Y:S05]  /*a840*/  BRA `(.L_x_151) ;  /* 0xffffff7c00bc7947 */ /* 0x000fea000383ffff */
.L_x_45:
[----:B---3--:R-:W-:-:S07]  /*a850*/  MOV R0, UR5 ;  /* 0x0000000500007c02 */ /* 0x008fce0008000f00 */
.L_x_152:
[----:B-1----:R1:W2:Y:S02]  /*a860*/  SYNCS.PHASECHK.TRANS64.TRYWAIT P0, [R0+URZ], R3 ;  /* 0x00000003000075a7 */ /* 0x0022a400080011ff */
[----:B--2---:R-:W-:Y:S05]  /*a870*/  @!P0 NANOSLEEP.SYNCS 0x989680 ;  /* 0x009896800000895d */ /* 0x004fea0003900000 */
[----:B------:R-:W2:Y:S02]  /*a880*/  @!P0 SYNCS.PHASECHK.TRANS64 P0, [R0+URZ], R3 ;  /* 0x00000003000085a7 */ /* 0x000ea400080010ff */
[----:B--2---:R-:W-:Y:S05]  /*a890*/  @!P0 BRA `(.L_x_152) ;  /* 0xfffffffc00f08947 */ /* 0x004fea000383ffff */
[----:B------:R-:W-:Y:S05]  /*a8a0*/  BRA `(.L_x_153) ;  /* 0xffffff7c00c87947 */ /* 0x000fea000383ffff */
.L_x_46:
[----:B---3--:R-:W-:-:S07]  /*a8b0*/  MOV R0, UR5 ;  /* 0x0000000500007c02 */ /* 0x008fce0008000f00 */
.L_x_154:
[----:B-1----:R1:W2:Y:S02]  /*a8c0*/  SYNCS.PHASECHK.TRANS64.TRYWAIT P0, [R0+URZ], R3 ;  /* 0x00000003000075a7 */ /* 0x0022a400080011ff */
[----:B--2---:R-:W-:Y:S05]  /*a8d0*/  @!P0 NANOSLEEP.SYNCS 0x989680 ;  /* 0x009896800000895d */ /* 0x004fea0003900000 */
[----:B------:R-:W2:Y:S02]  /*a8e0*/  @!P0 SYNCS.PHASECHK.TRANS64 P0, [R0+URZ], R3 ;  /* 0x00000003000085a7 */ /* 0x000ea400080010ff */
[----:B--2---:R-:W-:Y:S05]  /*a8f0*/  @!P0 BRA `(.L_x_154) ;  /* 0xfffffffc00f08947 */ /* 0x004fea000383ffff */
[----:B------:R-:W-:Y:S05]  /*a900*/  BRA `(.L_x_155) ;  /* 0xffffff7c00d47947 */ /* 0x000fea000383ffff */
.L_x_47:
[----:B---3--:R-:W-:-:S07]  /*a910*/  MOV R0, UR5 ;  /* 0x0000000500007c02 */ /* 0x008fce0008000f00 */
.L_x_156:
[----:B-1----:R1:W2:Y:S02]  /*a920*/  SYNCS.PHASECHK.TRANS64.TRYWAIT P0, [R0+URZ], R3 ;  /* 0x00000003000075a7 */ /* 0x0022a400080011ff */
[----:B--2---:R-:W-:Y:S05]  /*a930*/  @!P0 NANOSLEEP.SYNCS 0x989680 ;  /* 0x009896800000895d */ /* 0x004fea0003900000 */
[----:B------:R-:W2:Y:S02]  /*a940*/  @!P0 SYNCS.PHASECHK.TRANS64 P0, [R0+URZ], R3 ;  /* 0x00000003000085a7 */ /* 0x000ea400080010ff */
[----:B--2---:R-:W-:Y:S05]  /*a950*/  @!P0 BRA `(.L_x_156) ;  /* 0xfffffffc00f08947 */ /* 0x004fea000383ffff */
[----:B------:R-:W-:Y:S05]  /*a960*/  BRA `(.L_x_157) ;  /* 0xffffff7c00e07947 */ /* 0x000fea000383ffff */
.L_x_48:
[----:B---3--:R-:W-:-:S07]  /*a970*/  MOV R0, UR5 ;  /* 0x0000000500007c02 */ /* 0x008fce0008000f00 */
.L_x_158:
[----:B-1----:R1:W2:Y:S02]  /*a980*/  SYNCS.PHASECHK.TRANS64.TRYWAIT P0, [R0+URZ], R3 ;  /* 0x00000003000075a7 */ /* 0x0022a400080011ff */
[----:B--2---:R-:W-:Y:S05]  /*a990*/  @!P0 NANOSLEEP.SYNCS 0x989680 ;  /* 0x009896800000895d */ /* 0x004fea0003900000 */
[----:B------:R-:W2:Y:S02]  /*a9a0*/  @!P0 SYNCS.PHASECHK.TRANS64 P0, [R0+URZ], R3 ;  /* 0x00000003000085a7 */ /* 0x000ea400080010ff */
[----:B--2---:R-:W-:Y:S05]  /*a9b0*/  @!P0 BRA `(.L_x_158) ;  /* 0xfffffffc00f08947 */ /* 0x004fea000383ffff */
[----:B------:R-:W-:Y:S05]  /*a9c0*/  BRA `(.L_x_159) ;  /* 0xffffff7c00ec7947 */ /* 0x000fea000383ffff */
.L_x_49:
[----:B---3--:R-:W-:-:S07]  /*a9d0*/  MOV R0, UR5 ;  /* 0x0000000500007c02 */ /* 0x008fce0008000f00 */
.L_x_160:
[----:B-1----:R1:W2:Y:S02]  /*a9e0*/  SYNCS.PHASECHK.TRANS64.TRYWAIT P0, [R0+URZ], R3 ;  /* 0x00000003000075a7 */ /* 0x0022a400080011ff */
[----:B--2---:R-:W-:Y:S05]  /*a9f0*/  @!P0 NANOSLEEP.SYNCS 0x989680 ;  /* 0x009896800000895d */ /* 0x004fea0003900000 */
[----:B------:R-:W2:Y:S02]  /*aa00*/  @!P0 SYNCS.PHASECHK.TRANS64 P0, [R0+URZ], R3 ;  /* 0x00000003000085a7 */ /* 0x000ea400080010ff */
[----:B--2---:R-:W-:Y:S05]  /*aa10*/  @!P0 BRA `(.L_x_160) ;  /* 0xfffffffc00f08947 */ /* 0x004fea000383ffff */
[----:B------:R-:W-:Y:S05]  /*aa20*/  BRA `(.L_x_161) ;  /* 0xffffff7c00f87947 */ /* 0x000fea000383ffff */
.L_x_50:
[----:B---3--:R-:W-:-:S07]  /*aa30*/  MOV R0, UR5 ;  /* 0x0000000500007c02 */ /* 0x008fce0008000f00 */
.L_x_162:
[----:B-1----:R1:W2:Y:S02]  /*aa40*/  SYNCS.PHASECHK.TRANS64.TRYWAIT P0, [R0+URZ], R3 ;  /* 0x00000003000075a7 */ /* 0x0022a400080011ff */
[----:B--2---:R-:W-:Y:S05]  /*aa50*/  @!P0 NANOSLEEP.SYNCS 0x989680 ;  /* 0x009896800000895d */ /* 0x004fea0003900000 */
[----:B------:R-:W2:Y:S02]  /*aa60*/  @!P0 SYNCS.PHASECHK.TRANS64 P0, [R0+URZ], R3 ;  /* 0x00000003000085a7 */ /* 0x000ea400080010ff */
[----:B--2---:R-:W-:Y:S05]  /*aa70*/  @!P0 BRA `(.L_x_162) ;  /* 0xfffffffc00f08947 */ /* 0x004fea000383ffff */
[----:B------:R-:W-:Y:S05]  /*aa80*/  BRA `(.L_x_163) ;  /* 0xffffff8000047947 */ /* 0x000fea000383ffff */
.L_x_51:
[----:B---3--:R-:W-:-:S07]  /*aa90*/  MOV R0, UR5 ;  /* 0x0000000500007c02 */ /* 0x008fce0008000f00 */
.L_x_164:
[----:B-1----:R1:W2:Y:S02]  /*aaa0*/  SYNCS.PHASECHK.TRANS64.TRYWAIT P0, [R0+URZ], R3 ;  /* 0x00000003000075a7 */ /* 0x0022a400080011ff */
[----:B--2---:R-:W-:Y:S05]  /*aab0*/  @!P0 NANOSLEEP.SYNCS 0x989680 ;  /* 0x009896800000895d */ /* 0x004fea0003900000 */
[----:B------:R-:W2:Y:S02]  /*aac0*/  @!P0 SYNCS.PHASECHK.TRANS64 P0, [R0+URZ], R3 ;  /* 0x00000003000085a7 */ /* 0x000ea400080010ff */
[----:B--2---:R-:W-:Y:S05]  /*aad0*/  @!P0 BRA `(.L_x_164) ;  /* 0xfffffffc00f08947 */ /* 0x004fea000383ffff */
[----:B------:R-:W-:Y:S05]  /*aae0*/  BRA `(.L_x_165) ;  /* 0xffffff8000107947 */ /* 0x000fea000383ffff */
.L_x_52:
[----:B---3--:R-:W-:-:S07]  /*aaf0*/  MOV R0, UR5 ;  /* 0x0000000500007c02 */ /* 0x008fce0008000f00 */
.L_x_166:
[----:B-1----:R1:W2:Y:S02]  /*ab00*/  SYNCS.PHASECHK.TRANS64.TRYWAIT P0, [R0+URZ], R3 ;  /* 0x00000003000075a7 */ /* 0x0022a400080011ff */
[----:B--2---:R-:W-:Y:S05]  /*ab10*/  @!P0 NANOSLEEP.SYNCS 0x989680 ;  /* 0x009896800000895d */ /* 0x004fea0003900000 */
[----:B------:R-:W2:Y:S02]  /*ab20*/  @!P0 SYNCS.PHASECHK.TRANS64 P0, [R0+URZ], R3 ;  /* 0x00000003000085a7 */ /* 0x000ea400080010ff */
[----:B--2---:R-:W-:Y:S05]  /*ab30*/  @!P0 BRA `(.L_x_166) ;  /* 0xfffffffc00f08947 */ /* 0x004fea000383ffff */
[----:B------:R-:W-:Y:S05]  /*ab40*/  BRA `(.L_x_167) ;  /* 0xffffff80001c7947 */ /* 0x000fea000383ffff */
.L_x_53:
[----:B---3--:R-:W-:-:S07]  /*ab50*/  MOV R0, UR5 ;  /* 0x0000000500007c02 */ /* 0x008fce0008000f00 */
.L_x_168:
[----:B-1----:R1:W2:Y:S02]  /*ab60*/  SYNCS.PHASECHK.TRANS64.TRYWAIT P0, [R0+URZ], R3 ;  /* 0x00000003000075a7 */ /* 0x0022a400080011ff */
[----:B--2---:R-:W-:Y:S05]  /*ab70*/  @!P0 NANOSLEEP.SYNCS 0x989680 ;  /* 0x009896800000895d */ /* 0x004fea0003900000 */
[----:B------:R-:W2:Y:S02]  /*ab80*/  @!P0 SYNCS.PHASECHK.TRANS64 P0, [R0+URZ], R3 ;  /* 0x00000003000085a7 */ /* 0x000ea400080010ff */
[----:B--2---:R-:W-:Y:S05]  /*ab90*/  @!P0 BRA `(.L_x_168) ;  /* 0xfffffffc00f08947 */ /* 0x004fea000383ffff */
[----:B------:R-:W-:Y:S05]  /*aba0*/  BRA `(.L_x_169) ;  /* 0xffffff8000287947 */ /* 0x000fea000383ffff */
.L_x_54:
[----:B---3--:R-:W-:-:S07]  /*abb0*/  MOV R0, UR5 ;  /* 0x0000000500007c02 */ /* 0x008fce0008000f00 */
.L_x_170:
[----:B-1----:R1:W2:Y:S02]  /*abc0*/  SYNCS.PHASECHK.TRANS64.TRYWAIT P0, [R0+URZ], R3 ;  /* 0x00000003000075a7 */ /* 0x0022a400080011ff */
[----:B--2---:R-:W-:Y:S05]  /*abd0*/  @!P0 NANOSLEEP.SYNCS 0x989680 ;  /* 0x009896800000895d */ /* 0x004fea0003900000 */
[----:B------:R-:W2:Y:S02]  /*abe0*/  @!P0 SYNCS.PHASECHK.TRANS64 P0, [R0+URZ], R3 ;  /* 0x00000003000085a7 */ /* 0x000ea400080010ff */
[----:B--2---:R-:W-:Y:S05]  /*abf0*/  @!P0 BRA `(.L_x_170) ;  /* 0xfffffffc00f08947 */ /* 0x004fea000383ffff */
[----:B------:R-:W-:Y:S05]  /*ac00*/  BRA `(.L_x_171) ;  /* 0xffffff8000347947 */ /* 0x000fea000383ffff */
.L_x_55:
[----:B---3--:R-:W-:-:S07]  /*ac10*/  MOV R0, UR5 ;  /* 0x0000000500007c02 */ /* 0x008fce0008000f00 */
.L_x_172:
[----:B-1----:R1:W2:Y:S02]  /*ac20*/  SYNCS.PHASECHK.TRANS64.TRYWAIT P0, [R0+URZ], R3 ;  /* 0x00000003000075a7 */ /* 0x0022a400080011ff */
[----:B--2---:R-:W-:Y:S05]  /*ac30*/  @!P0 NANOSLEEP.SYNCS 0x989680 ;  /* 0x009896800000895d */ /* 0x004fea0003900000 */
[----:B------:R-:W2:Y:S02]  /*ac40*/  @!P0 SYNCS.PHASECHK.TRANS64 P0, [R0+URZ], R3 ;  /* 0x00000003000085a7 */ /* 0x000ea400080010ff */
[----:B--2---:R-:W-:Y:S05]  /*ac50*/  @!P0 BRA `(.L_x_172) ;  /* 0xfffffffc00f08947 */ /* 0x004fea000383ffff */
[----:B------:R-:W-:Y:S05]  /*ac60*/  BRA `(.L_x_173) ;  /* 0xffffff8000407947 */ /* 0x000fea000383ffff */
.L_x_58:
[----:B-1----:R1:W2:Y:S02]  /*ac70*/  SYNCS.PHASECHK.TRANS64.TRYWAIT P0, [R0+URZ+0x150], R5 ;  /* 0x00015005000075a7 */ /* 0x0022a400080011ff */
[----:B--2---:R-:W-:Y:S05]  /*ac80*/  @!P0 NANOSLEEP.SYNCS 0x989680 ;  /* 0x009896800000895d */ /* 0x004fea0003900000 */
[----:B------:R-:W2:Y:S02]  /*ac90*/  @!P0 SYNCS.PHASECHK.TRANS64 P0, [R0+URZ+0x150], R5 ;  /* 0x00015005000085a7 */ /* 0x000ea400080010ff */
[----:B--2---:R-:W-:Y:S05]  /*aca0*/  @!P0 BRA `(.L_x_58) ;  /* 0xfffffffc00f08947 */ /* 0x004fea000383ffff */
[----:B------:R-:W-:Y:S05]  /*acb0*/  BRA `(.L_x_174) ;  /* 0xffffff8000a07947 */ /* 0x000fea000383ffff */
.L_x_59:
[----:B------:R-:W-:-:S07]  /*acc0*/  MOV R0, UR5 ;  /* 0x0000000500007c02 */ /* 0x000fce0008000f00 */
.L_x_175:
[----:B-1----:R1:W2:Y:S02]  /*acd0*/  SYNCS.PHASECHK.TRANS64.TRYWAIT P0, [R0+URZ+0x120], R7 ;  /* 0x00012007000075a7 */ /* 0x0022a400080011ff */
[----:B--2---:R-:W-:Y:S05]  /*ace0*/  @!P0 NANOSLEEP.SYNCS 0x989680 ;  /* 0x009896800000895d */ /* 0x004fea0003900000 */
[----:B------:R-:W2:Y:S02]  /*acf0*/  @!P0 SYNCS.PHASECHK.TRANS64 P0, [R0+URZ+0x120], R7 ;  /* 0x00012007000085a7 */ /* 0x000ea400080010ff */
[----:B--2---:R-:W-:Y:S05]  /*ad00*/  @!P0 BRA `(.L_x_175) ;  /* 0xfffffffc00f08947 */ /* 0x004fea000383ffff */
[----:B------:R-:W-:Y:S05]  /*ad10*/  BRA `(.L_x_176) ;  /* 0xffffff8000b07947 */ /* 0x000fea000383ffff */
.L_x_60:
[----:B-1----:R1:W2:Y:S02]  /*ad20*/  SYNCS.PHASECHK.TRANS64.TRYWAIT P1, [R0+URZ+0x110], R5 ;  /* 0x00011005000075a7 */ /* 0x0022a400080211ff */
[----:B--2---:R-:W-:Y:S05]  /*ad30*/  @!P1 NANOSLEEP.SYNCS 0x989680 ;  /* 0x009896800000995d */ /* 0x004fea0003900000 */
[----:B------:R-:W2:Y:S02]  /*ad40*/  @!P1 SYNCS.PHASECHK.TRANS64 P1, [R0+URZ+0x110], R5 ;  /* 0x00011005000095a7 */ /* 0x000ea400080210ff */
[----:B--2---:R-:W-:Y:S05]  /*ad50*/  @!P1 BRA `(.L_x_60) ;  /* 0xfffffffc00f09947 */ /* 0x004fea000383ffff */
[----:B------:R-:W-:Y:S05]  /*ad60*/  BRA `(.L_x_177) ;  /* 0xffffff8000e07947 */ /* 0x000fea000383ffff */
.L_x_63:
[----:B------:R-:W-:-:S07]  /*ad70*/  MOV R0, UR5 ;  /* 0x0000000500007c02 */ /* 0x000fce0008000f00 */
.L_x_178:
[----:B-1----:R1:W2:Y:S02]  /*ad80*/  SYNCS.PHASECHK.TRANS64.TRYWAIT P0, [R0+URZ+0x120], R3 ;  /* 0x00012003000075a7 */ /* 0x0022a400080011ff */
[----:B--2---:R-:W-:Y:S05]  /*ad90*/  @!P0 NANOSLEEP.SYNCS 0x989680 ;  /* 0x009896800000895d */ /* 0x004fea0003900000 */
[----:B------:R-:W2:Y:S02]  /*ada0*/  @!P0 SYNCS.PHASECHK.TRANS64 P0, [R0+URZ+0x120], R3 ;  /* 0x00012003000085a7 */ /* 0x000ea400080010ff */
[----:B--2---:R-:W-:Y:S05]  /*adb0*/  @!P0 BRA `(.L_x_178) ;  /* 0xfffffffc00f08947 */ /* 0x004fea000383ffff */
[----:B------:R-:W-:Y:S05]  /*adc0*/  BRA `(.L_x_62) ;  /* 0xffffff8400347947 */ /* 0x000fea000383ffff */
.L_x_72:
[----:B-1----:R-:W-:-:S04]  /*add0*/  MOV R4, UR4 ;  /* 0x0000000400047c02 */ /* 0x002fc80008000f00 */
[----:B------:R1:W2:Y:S03]  /*ade0*/  SYNCS.PHASECHK.TRANS64.TRYWAIT P0, [R4+URZ+0x8], R5 ;  /* 0x00000805040075a7 */ /* 0x0002a600080011ff */
[----:B--2---:R-:W-:Y:S05]  /*adf0*/  @!P0 NANOSLEEP.SYNCS 0x989680 ;  /* 0x009896800000895d */ /* 0x004fea0003900000 */
[----:B------:R-:W2:Y:S02]  /*ae00*/  @!P0 SYNCS.PHASECHK.TRANS64 P0, [R4+URZ+0x8], R5 ;  /* 0x00000805040085a7 */ /* 0x000ea400080010ff */
[----:B--2---:R-:W-:Y:S05]  /*ae10*/  @!P0 BRA `(.L_x_72) ;  /* 0xfffffffc00ec8947 */ /* 0x004fea000383ffff */
[----:B------:R-:W-:Y:S05]  /*ae20*/  BRA `(.L_x_71) ;  /* 0xffffff8400e87947 */ /* 0x000fea000383ffff */
.L_x_74:
[----:B------:R-:W-:Y:S01]  /*ae30*/  BSSY B0, `(.L_x_179) ;  /* 0x0000006000007945 */ /* 0x000fe20003800000 */
[----:B------:R-:W-:-:S07]  /*ae40*/  MOV R15, 0xffffffff ;  /* 0xffffffff000f7802 */ /* 0x000fce0000000f00 */
[----:B-1---5:R-:W-:Y:S05]  /*ae50*/  WARPSYNC.COLLECTIVE R15, `(.L_x_180) ;  /* 0x000000000f0c7348 */ /* 0x022fea0003c00000 */
[----:B------:R-:W-:Y:S02]  /*ae60*/  ELECT P6, UR79, PT ;  /* 0x00000000004f782f */ /* 0x000fe400038c0000 */
[----:B------:R-:W-:Y:S01]  /*ae70*/  MOV R14, UR79 ;  /* 0x0000004f000e7c02 */ /* 0x000fe20008000f00 */
[----:B-1---5:R-:W-:Y:S10]  /*ae80*/  ENDCOLLECTIVE ;  /* 0x000000000000791b */ /* 0x022ff40003800000 */
.L_x_180:
[----:B------:R-:W-:Y:S05]  /*ae90*/  BSYNC B0 ;  /* 0x0000000000007941 */ /* 0x000fea0003800000 */
.L_x_179:
[----:B------:R-:W-:Y:S05]  /*aea0*/  BRA `(.L_x_181) ;  /* 0xffffff8800187947 */ /* 0x000fea000383ffff */
.L_x_76:
[----:B-1----:R-:W-:-:S04]  /*aeb0*/  MOV R2, UR4 ;  /* 0x0000000400027c02 */ /* 0x002fc80008000f00 */
[----:B------:R1:W2:Y:S03]  /*aec0*/  SYNCS.PHASECHK.TRANS64.TRYWAIT P0, [R2+URZ+0x8], R3 ;  /* 0x00000803020075a7 */ /* 0x0002a600080011ff */
[----:B--2---:R-:W-:Y:S05]  /*aed0*/  @!P0 NANOSLEEP.SYNCS 0x989680 ;  /* 0x009896800000895d */ /* 0x004fea0003900000 */
[----:B------:R-:W2:Y:S02]  /*aee0*/  @!P0 SYNCS.PHASECHK.TRANS64 P0, [R2+URZ+0x8], R3 ;  /* 0x00000803020085a7 */ /* 0x000ea400080010ff */
[----:B--2---:R-:W-:Y:S05]  /*aef0*/  @!P0 BRA `(.L_x_76) ;  /* 0xfffffffc00ec8947 */ /* 0x004fea000383ffff */
[----:B------:R-:W-:Y:S05]  /*af00*/  BRA `(.L_x_75) ;  /* 0xffffff88001c7947 */ /* 0x000fea000383ffff */
.L_x_77:
[----:B-1----:R1:W2:Y:S02]  /*af10*/  SYNCS.PHASECHK.TRANS64.TRYWAIT P0, [R0+URZ+0x110], R5 ;  /* 0x00011005000075a7 */ /* 0x0022a400080011ff */
[----:B--2---:R-:W-:Y:S05]  /*af20*/  @!P0 NANOSLEEP.SYNCS 0x989680 ;  /* 0x009896800000895d */ /* 0x004fea0003900000 */
[----:B------:R-:W2:Y:S02]  /*af30*/  @!P0 SYNCS.PHASECHK.TRANS64 P0, [R0+URZ+0x110], R5 ;  /* 0x00011005000085a7 */ /* 0x000ea400080010ff */
[----:B--2---:R-:W-:Y:S05]  /*af40*/  @!P0 BRA `(.L_x_77) ;  /* 0xfffffffc00f08947 */ /* 0x004fea000383ffff */
[----:B------:R-:W-:Y:S05]  /*af50*/  BRA `(.L_x_182) ;  /* 0xffffff8800f87947 */ /* 0x000fea000383ffff */
.L_x_79:
[----:B------:R-:W-:-:S07]  /*af60*/  MOV R0, UR19 ;  /* 0x0000001300007c02 */ /* 0x000fce0008000f00 */
.L_x_183:
[----:B-1----:R1:W2:Y:S02]  /*af70*/  SYNCS.PHASECHK.TRANS64.TRYWAIT P0, [R0+URZ+0x140], R5 ;  /* 0x00014005000075a7 */ /* 0x0022a400080011ff */
[----:B--2---:R-:W-:Y:S05]  /*af80*/  @!P0 NANOSLEEP.SYNCS 0x989680 ;  /* 0x009896800000895d */ /* 0x004fea0003900000 */
[----:B------:R-:W2:Y:S02]  /*af90*/  @!P0 SYNCS.PHASECHK.TRANS64 P0, [R0+URZ+0x140], R5 ;  /* 0x00014005000085a7 */ /* 0x000ea400080010ff */
[----:B--2---:R-:W-:Y:S05]  /*afa0*/  @!P0 BRA `(.L_x_183) ;  /* 0xfffffffc00f08947 */ /* 0x004fea000383ffff */
[----:B------:R-:W-:Y:S05]  /*afb0*/  BRA `(.L_x_184) ;  /* 0xffffff8c00447947 */ /* 0x000fea000383ffff */
.L_x_82:
[----:B------:R-:W-:Y:S07]  /*afc0*/  MOV R0, UR7 ;  /* 0x0000000700007c02 */ /* 0x000fee0008000f00 */
.L_x_185:
[----:B-1----:R1:W2:Y:S02]  /*afd0*/  SYNCS.PHASECHK.TRANS64.TRYWAIT P0, [R0+URZ], R5 ;  /* 0x00000005000075a7 */ /* 0x0022a400080011ff */
[----:B--2---:R-:W-:Y:S05]  /*afe0*/  @!P0 NANOSLEEP.SYNCS 0x989680 ;  /* 0x009896800000895d */ /* 0x004fea0003900000 */
[----:B------:R-:W2:Y:S02]  /*aff0*/  @!P0 SYNCS.PHASECHK.TRANS64 P0, [R0+URZ], R5 ;  /* 0x00000005000085a7 */ /* 0x000ea400080010ff */
[----:B--2---:R-:W-:Y:S05]  /*b000*/  @!P0 BRA `(.L_x_185) ;  /* 0xfffffffc00f08947 */ /* 0x004fea000383ffff */
[----:B------:R-:W-:Y:S05]  /*b010*/  BRA `(.L_x_81) ;  /* 0xffffff8c00587947 */ /* 0x000fea000383ffff */
.L_x_86:
[----:B-1----:R-:W-:-:S07]  /*b020*/  MOV R0, UR5 ;  /* 0x0000000500007c02 */ /* 0x002fce0008000f00 */
.L_x_186:
[----:B-1----:R1:W2:Y:S02]  /*b030*/  SYNCS.PHASECHK.TRANS64.TRYWAIT P0, [R0+URZ], R3 ;  /* 0x00000003000075a7 */ /* 0x0022a400080011ff */
[----:B--2---:R-:W-:Y:S05]  /*b040*/  @!P0 NANOSLEEP.SYNCS 0x989680 ;  /* 0x009896800000895d */ /* 0x004fea0003900000 */
[----:B------:R-:W2:Y:S02]  /*b050*/  @!P0 SYNCS.PHASECHK.TRANS64 P0, [R0+URZ], R3 ;  /* 0x00000003000085a7 */ /* 0x000ea400080010ff */
[----:B--2---:R-:W-:Y:S05]  /*b060*/  @!P0 BRA `(.L_x_186) ;  /* 0xfffffffc00f08947 */ /* 0x004fea000383ffff */
[----:B------:R-:W-:Y:S05]  /*b070*/  BRA `(.L_x_187) ;  /* 0xffffff9000247947 */ /* 0x000fea000383ffff */
.L_x_89:
[----:B------:R-:W-:-:S07]  /*b080*/  MOV R0, UR11 ;  /* 0x0000000b00007c02 */ /* 0x000fce0008000f00 */
.L_x_188:
[----:B-1----:R1:W2:Y:S02]  /*b090*/  SYNCS.PHASECHK.TRANS64.TRYWAIT P1, [R0+URZ+0x170], R3 ;  /* 0x00017003000075a7 */ /* 0x0022a400080211ff */
[----:B--2---:R-:W-:Y:S05]  /*b0a0*/  @!P1 NANOSLEEP.SYNCS 0x989680 ;  /* 0x009896800000995d */ /* 0x004fea0003900000 */
[----:B------:R-:W2:Y:S02]  /*b0b0*/  @!P1 SYNCS.PHASECHK.TRANS64 P1, [R0+URZ+0x170], R3 ;  /* 0x00017003000095a7 */ /* 0x000ea400080210ff */
[----:B--2---:R-:W-:Y:S05]  /*b0c0*/  @!P1 BRA `(.L_x_188) ;  /* 0xfffffffc00f09947 */ /* 0x004fea000383ffff */
[----:B------:R-:W-:Y:S05]  /*b0d0*/  BRA `(.L_x_189) ;  /* 0xffffff9000707947 */ /* 0x000fea000383ffff */
.L_x_94:
[----:B----4-:R4:W1:Y:S02]  /*b0e0*/  SYNCS.PHASECHK.TRANS64.TRYWAIT P0, [R0+URZ+0x110], R3 ;  /* 0x00011003000075a7 */ /* 0x01086400080011ff */
[----:B-1----:R-:W-:Y:S05]  /*b0f0*/  @!P0 NANOSLEEP.SYNCS 0x989680 ;  /* 0x009896800000895d */ /* 0x002fea0003900000 */
[----:B------:R-:W1:Y:S02]  /*b100*/  @!P0 SYNCS.PHASECHK.TRANS64 P0, [R0+URZ+0x110], R3 ;  /* 0x00011003000085a7 */ /* 0x000e6400080010ff */
[----:B-1----:R-:W-:Y:S05]  /*b110*/  @!P0 BRA `(.L_x_94) ;  /* 0xfffffffc00f08947 */ /* 0x002fea000383ffff */
[----:B------:R-:W-:Y:S05]  /*b120*/  BRA `(.L_x_190) ;  /* 0xffffff9400807947 */ /* 0x000fea000383ffff */
.L_x_97:
[----:B------:R-:W-:Y:S07]  /*b130*/  MOV R0, UR6 ;  /* 0x0000000600007c02 */ /* 0x000fee0008000f00 */
.L_x_191:
[----:B-1----:R1:W4:Y:S02]  /*b140*/  SYNCS.PHASECHK.TRANS64.TRYWAIT P0, [R0+URZ+0x108], R3 ;  /* 0x00010803000075a7 */ /* 0x00232400080011ff */
[----:B----4-:R-:W-:Y:S05]  /*b150*/  @!P0 NANOSLEEP.SYNCS 0x989680 ;  /* 0x009896800000895d */ /* 0x010fea0003900000 */
[----:B------:R-:W4:Y:S02]  /*b160*/  @!P0 SYNCS.PHASECHK.TRANS64 P0, [R0+URZ+0x108], R3 ;  /* 0x00010803000085a7 */ /* 0x000f2400080010ff */
[----:B----4-:R-:W-:Y:S05]  /*b170*/  @!P0 BRA `(.L_x_191) ;  /* 0xfffffffc00f08947 */ /* 0x010fea000383ffff */
[----:B------:R-:W-:Y:S05]  /*b180*/  BRA `(.L_x_96) ;  /* 0xffffff9800607947 */ /* 0x000fea000383ffff */
.L_x_100:
[----:B------:R-:W-:Y:S07]  /*b190*/  MOV R3, UR6 ;  /* 0x0000000600037c02 */ /* 0x000fee0008000f00 */
.L_x_192:
[----:B-1----:R1:W2:Y:S02]  /*b1a0*/  SYNCS.PHASECHK.TRANS64.TRYWAIT P0, [R3+URZ+0xe8], R12 ;  /* 0x0000e80c030075a7 */ /* 0x0022a400080011ff */
[----:B--2---:R-:W-:Y:S05]  /*b1b0*/  @!P0 NANOSLEEP.SYNCS 0x989680 ;  /* 0x009896800000895d */ /* 0x004fea0003900000 */
[----:B------:R-:W2:Y:S02]  /*b1c0*/  @!P0 SYNCS.PHASECHK.TRANS64 P0, [R3+URZ+0xe8], R12 ;  /* 0x0000e80c030085a7 */ /* 0x000ea400080010ff */
[----:B--2---:R-:W-:Y:S05]  /*b1d0*/  @!P0 BRA `(.L_x_192) ;  /* 0xfffffffc00f08947 */ /* 0x004fea000383ffff */
[----:B------:R-:W-:Y:S05]  /*b1e0*/  BRA `(.L_x_193) ;  /* 0xffffff9800d87947 */ /* 0x000fea000383ffff */
.L_x_101:
[----:B-1----:R-:W-:Y:S07]  /*b1f0*/  MOV R3, UR6 ;  /* 0x0000000600037c02 */ /* 0x002fee0008000f00 */
.L_x_194:
[----:B-1----:R1:W2:Y:S02]  /*b200*/  SYNCS.PHASECHK.TRANS64.TRYWAIT P0, [R3+URZ+0xf0], R12 ;  /* 0x0000f00c030075a7 */ /* 0x0022a400080011ff */
[----:B--2---:R-:W-:Y:S05]  /*b210*/  @!P0 NANOSLEEP.SYNCS 0x989680 ;  /* 0x009896800000895d */ /* 0x004fea0003900000 */
[----:B------:R-:W2:Y:S02]  /*b220*/  @!P0 SYNCS.PHASECHK.TRANS64 P0, [R3+URZ+0xf0], R12 ;  /* 0x0000f00c030085a7 */ /* 0x000ea400080010ff */
[----:B--2---:R-:W-:Y:S05]  /*b230*/  @!P0 BRA `(.L_x_194) ;  /* 0xfffffffc00f08947 */ /* 0x004fea000383ffff */
[----:B------:R-:W-:Y:S05]  /*b240*/  BRA `(.L_x_195) ;  /* 0xffffff9c00187947 */ /* 0x000fea000383ffff */
.L_x_102:
[----:B------:R-:W-:Y:S07]  /*b250*/  MOV R3, UR6 ;  /* 0x0000000600037c02 */ /* 0x000fee0008000f00 */
.L_x_196:
[----:B-1----:R1:W2:Y:S02]  /*b260*/  SYNCS.PHASECHK.TRANS64.TRYWAIT P0, [R3+URZ+0xf8], R12 ;  /* 0x0000f80c030075a7 */ /* 0x0022a400080011ff */
[----:B--2---:R-:W-:Y:S05]  /*b270*/  @!P0 NANOSLEEP.SYNCS 0x989680 ;  /* 0x009896800000895d */ /* 0x004fea0003900000 */
[----:B------:R-:W2:Y:S02]  /*b280*/  @!P0 SYNCS.PHASECHK.TRANS64 P0, [R3+URZ+0xf8], R12 ;  /* 0x0000f80c030085a7 */ /* 0x000ea400080010ff */
[----:B--2---:R-:W-:Y:S05]  /*b290*/  @!P0 BRA `(.L_x_196) ;  /* 0xfffffffc00f08947 */ /* 0x004fea000383ffff */
[----:B------:R-:W-:Y:S05]  /*b2a0*/  BRA `(.L_x_197) ;  /* 0xffffff9c00a07947 */ /* 0x000fea000383ffff */
.L_x_104:
[----:B------:R-:W-:-:S07]  /*b2b0*/  MOV R0, UR6 ;  /* 0x0000000600007c02 */ /* 0x000fce0008000f00 */
.L_x_198:
[----:B-1----:R1:W2:Y:S02]  /*b2c0*/  SYNCS.PHASECHK.TRANS64.TRYWAIT P0, [R0+URZ+0xe8], R3 ;  /* 0x0000e803000075a7 */ /* 0x0022a400080011ff */
[----:B--2---:R-:W-:Y:S05]  /*b2d0*/  @!P0 NANOSLEEP.SYNCS 0x989680 ;  /* 0x009896800000895d */ /* 0x004fea0003900000 */
[----:B------:R-:W2:Y:S02]  /*b2e0*/  @!P0 SYNCS.PHASECHK.TRANS64 P0, [R0+URZ+0xe8], R3 ;  /* 0x0000e803000085a7 */ /* 0x000ea400080010ff */
[----:B--2---:R-:W-:Y:S05]  /*b2f0*/  @!P0 BRA `(.L_x_198) ;  /* 0xfffffffc00f08947 */ /* 0x004fea000383ffff */
[----:B------:R-:W-:Y:S05]  /*b300*/  BRA `(.L_x_199) ;  /* 0xffffffa000107947 */ /* 0x000fea000383ffff */
.L_x_105:
[----:B-1----:R-:W-:-:S07]  /*b310*/  MOV R0, UR6 ;  /* 0x0000000600007c02 */ /* 0x002fce0008000f00 */
.L_x_200:
[----:B-1----:R1:W2:Y:S02]  /*b320*/  SYNCS.PHASECHK.TRANS64.TRYWAIT P0, [R0+URZ+0xf0], R3 ;  /* 0x0000f003000075a7 */ /* 0x0022a400080011ff */
[----:B--2---:R-:W-:Y:S05]  /*b330*/  @!P0 NANOSLEEP.SYNCS 0x989680 ;  /* 0x009896800000895d */ /* 0x004fea0003900000 */
[----:B------:R-:W2:Y:S02]  /*b340*/  @!P0 SYNCS.PHASECHK.TRANS64 P0, [R0+URZ+0xf0], R3 ;  /* 0x0000f003000085a7 */ /* 0x000ea400080010ff */
[----:B--2---:R-:W-:Y:S05]  /*b350*/  @!P0 BRA `(.L_x_200) ;  /* 0xfffffffc00f08947 */ /* 0x004fea000383ffff */
[----:B------:R-:W-:Y:S05]  /*b360*/  BRA `(.L_x_201) ;  /* 0xffffffa000007947 */ /* 0x000fea000383ffff */
.L_x_107:
[----:B--2---:R2:W3:Y:S02]  /*b370*/  SYNCS.PHASECHK.TRANS64.TRYWAIT P0, [R0+URZ+0x110], R3 ;  /* 0x00011003000075a7 */ /* 0x0044e400080011ff */
[----:B---3--:R-:W-:Y:S05]  /*b380*/  @!P0 NANOSLEEP.SYNCS 0x989680 ;  /* 0x009896800000895d */ /* 0x008fea0003900000 */
[----:B------:R-:W3:Y:S02]  /*b390*/  @!P0 SYNCS.PHASECHK.TRANS64 P0, [R0+URZ+0x110], R3 ;  /* 0x00011003000085a7 */ /* 0x000ee400080010ff */
[----:B---3--:R-:W-:Y:S05]  /*b3a0*/  @!P0 BRA `(.L_x_107) ;  /* 0xfffffffc00f08947 */ /* 0x008fea000383ffff */
[----:B------:R-:W-:Y:S05]  /*b3b0*/  BRA `(.L_x_202) ;  /* 0xffffffa000c87947 */ /* 0x000fea000383ffff */
.L_x_117:
[----:B-1----:R1:W3:Y:S02]  /*b3c0*/  SYNCS.PHASECHK.TRANS64.TRYWAIT P1, [R3+URZ+0xd0], R0 ;  /* 0x0000d000030075a7 */ /* 0x0022e400080211ff */
[----:B---3--:R-:W-:Y:S05]  /*b3d0*/  @!P1 NANOSLEEP.SYNCS 0x989680 ;  /* 0x009896800000995d */ /* 0x008fea0003900000 */
[----:B------:R-:W3:Y:S02]  /*b3e0*/  @!P1 SYNCS.PHASECHK.TRANS64 P1, [R3+URZ+0xd0], R0 ;  /* 0x0000d000030095a7 */ /* 0x000ee400080210ff */
[----:B---3--:R-:W-:Y:S05]  /*b3f0*/  @!P1 BRA `(.L_x_117) ;  /* 0xfffffffc00f09947 */ /* 0x008fea000383ffff */
[----:B------:R-:W-:Y:S05]  /*b400*/  BRA `(.L_x_116) ;  /* 0xffffffac00e07947 */ /* 0x000fea000383ffff */
.L_x_119:
[----:B---3--:R3:W4:Y:S02]  /*b410*/  SYNCS.PHASECHK.TRANS64.TRYWAIT P0, [R185+URZ+0x130], R4 ;  /* 0x00013004b90075a7 */ /* 0x00872400080011ff */
[----:B----4-:R-:W-:Y:S05]  /*b420*/  @!P0 NANOSLEEP.SYNCS 0x989680 ;  /* 0x009896800000895d */ /* 0x010fea0003900000 */
[----:B------:R-:W4:Y:S02]  /*b430*/  @!P0 SYNCS.PHASECHK.TRANS64 P0, [R185+URZ+0x130], R4 ;  /* 0x00013004b90085a7 */ /* 0x000f2400080010ff */
[----:B----4-:R-:W-:Y:S05]  /*b440*/  @!P0 BRA `(.L_x_119) ;  /* 0xfffffffc00f08947 */ /* 0x010fea000383ffff */
[----:B------:R-:W-:Y:S05]  /*b450*/  BRA `(.L_x_118) ;  /* 0xffffffb0003c7947 */ /* 0x000fea000383ffff */
.L_x_129:
[----:B--2---:R2:W3:Y:S02]  /*b460*/  SYNCS.PHASECHK.TRANS64.TRYWAIT P0, [R4+URZ+0xd0], R3 ;  /* 0x0000d003040075a7 */ /* 0x0044e400080011ff */
[----:B---3--:R-:W-:Y:S05]  /*b470*/  @!P0 NANOSLEEP.SYNCS 0x989680 ;  /* 0x009896800000895d */ /* 0x008fea0003900000 */
[----:B------:R-:W3:Y:S02]  /*b480*/  @!P0 SYNCS.PHASECHK.TRANS64 P0, [R4+URZ+0xd0], R3 ;  /* 0x0000d003040085a7 */ /* 0x000ee400080010ff */
[----:B---3--:R-:W-:Y:S05]  /*b490*/  @!P0 BRA `(.L_x_129) ;  /* 0xfffffffc00f08947 */ /* 0x008fea000383ffff */
[----:B------:R-:W-:Y:S05]  /*b4a0*/  BRA `(.L_x_128) ;  /* 0xffffffc400547947 */ /* 0x000fea000383ffff */
.L_x_139:
[----:B-1----:R1:W2:Y:S02]  /*b4b0*/  SYNCS.PHASECHK.TRANS64.TRYWAIT P0, [R3+URZ+0xd0], R8 ;  /* 0x0000d008030075a7 */ /* 0x0022a400080011ff */
[----:B--2---:R-:W-:Y:S05]  /*b4c0*/  @!P0 NANOSLEEP.SYNCS 0x989680 ;  /* 0x009896800000895d */ /* 0x004fea0003900000 */
[----:B------:R-:W2:Y:S02]  /*b4d0*/  @!P0 SYNCS.PHASECHK.TRANS64 P0, [R3+URZ+0xd0], R8 ;  /* 0x0000d008030085a7 */ /* 0x000ea400080010ff */
[----:B--2---:R-:W-:Y:S05]  /*b4e0*/  @!P0 BRA `(.L_x_139) ;  /* 0xfffffffc00f08947 */ /* 0x004fea000383ffff */
[----:B------:R-:W-:Y:S05]  /*b4f0*/  BRA `(.L_x_138) ;  /* 0xffffffd800d07947 */ /* 0x000fea000383ffff */
        .weak           $__internal_0_$__cuda_sm10x_tcgen05_guardrail_trap_col_being_dealloced_not_returned_by_alloc
        .type           $__internal_0_$__cuda_sm10x_tcgen05_guardrail_trap_col_being_dealloced_not_returned_by_alloc,@function
        .size           $__internal_0_$__cuda_sm10x_tcgen05_guardrail_trap_col_being_dealloced_not_returned_by_alloc,($__internal_1_$__cuda_sm10x_tcgen05_guardrail_trap_phase_invalid_during_alloc - $__internal_0_$__cuda_sm10x_tcgen05_guardrail_trap_col_being_dealloced_not_returned_by_alloc)
$__internal_0_$__cuda_sm10x_tcgen05_guardrail_trap_col_being_dealloced_not_returned_by_alloc:
[----:B------:R-:W-:Y:S05]  /*b500*/  BPT.TRAP 0x1 ;  /* 0x000000040000795c */ /* 0x000fea0000300000 */
[----:B------:R-:W-:-:S04]  /*b510*/  HFMA2 R3, -RZ, RZ, 0, 0 ;  /* 0x00000000ff037431 */ /* 0x000fc800000001ff */
[----:B------:R-:W-:Y:S05]  /*b520*/  RET.REL.NODEC R2 `(_ZN7cutlass13device_kernelINS_4gemm6kernel13GemmUniversalIN4cute5tupleIJiiiiEEENS1_10collective13CollectiveMmaINS1_35MainloopSm100TmaUmmaWarpSpecializedILi13ELi2ELi2ENS5_IJNS4_1CILi2EEENSA_ILi1EEESC_EEEEENS5_IJNSA_ILi256EEENSA_ILi192EEENSA_ILi64EEEEEENS_12float_e4m3_tENS5_IJlSC_lEEESJ_SK_NS4_8TiledMMAINS4_8MMA_AtomIJNS4_10MMA_TraitsINS4_25SM100_MMA_F8F6F4_2x1SM_SSEJSJ_SJ_fSF_SG_NS4_17integral_constantINS4_4UMMA5MajorELSR_0EEESS_NSP_INSQ_7ScaleInELST_0EEESU_EEEEEENS4_6LayoutINS5_IJSC_SC_SC_EEENS5_IJNSA_ILi0EEESZ_SZ_EEEEENS5_IJNS4_10UnderscoreES12_S12_EEEEENS4_18SM100_TMA_2SM_LOADENS4_14ComposedLayoutINS4_7SwizzleILi2ELi4ELi3EEENS4_18smem_ptr_flag_bitsILi8EEENSX_INS5_IJNSA_ILi8EEESH_EEENS5_IJSH_SC_EEEEEEEvNS4_8identityES15_S1F_vS1G_EENS_8epilogue10collective18CollectiveEpilogueINS1I_23Sm100TmaWarpSpecializedILi3ELi2ELi64ELb0ELb0EEEJNS5_IJNSA_ILi128EEESG_SH_EEENS5_IJNSX_IS1N_SC_EENSX_ISH_SC_EEEEESJ_SK_SJ_SK_NS1I_6fusion15FusionCallbacksIS1M_NS1S_17LinearCombinationISJ_fSJ_fLNS_15FloatRoundStyleE2EEES1O_S1R_JEEENS4_5SM1004TMEM4LOAD26SM100_TMEM_LOAD_32dp32b64xENS4_13SM90_TMA_LOADES1F_NS4_39AutoVectorizingCopyWithAssumedAlignmentILi128EEENS4_14SM90_TMA_STOREES1F_S24_S24_EEEvvEEEEvNT_6ParamsE) ;  /* 0xffffff4802b47950 */ /* 0x000fea0003c3ffff */
        .weak           $__internal_1_$__cuda_sm10x_tcgen05_guardrail_trap_phase_invalid_during_alloc
        .type           $__internal_1_$__cuda_sm10x_tcgen05_guardrail_trap_phase_invalid_during_alloc,@function
        .size           $__internal_1_$__cuda_sm10x_tcgen05_guardrail_trap_phase_invalid_during_alloc,($__internal_2_$__cuda_sm10x_tcgen05_guardrail_trap_unallocated_columns_being_dealloced - $__internal_1_$__cuda_sm10x_tcgen05_guardrail_trap_phase_invalid_during_alloc)
$__internal_1_$__cuda_sm10x_tcgen05_guardrail_trap_phase_invalid_during_alloc:
[----:B------:R-:W-:Y:S05]  /*b530*/  BPT.TRAP 0x1 ;  /* 0x000000040000795c */ /* 0x000fea0000300000 */
[----:B------:R-:W-:-:S04]  /*b540*/  MOV R3, 0x0 ;  /* 0x0000000000037802 */ /* 0x000fc80000000f00 */
[----:B------:R-:W-:Y:S05]  /*b550*/  RET.REL.NODEC R2 `(_ZN7cutlass13device_kernelINS_4gemm6kernel13GemmUniversalIN4cute5tupleIJiiiiEEENS1_10collective13CollectiveMmaINS1_35MainloopSm100TmaUmmaWarpSpecializedILi13ELi2ELi2ENS5_IJNS4_1CILi2EEENSA_ILi1EEESC_EEEEENS5_IJNSA_ILi256EEENSA_ILi192EEENSA_ILi64EEEEEENS_12float_e4m3_tENS5_IJlSC_lEEESJ_SK_NS4_8TiledMMAINS4_8MMA_AtomIJNS4_10MMA_TraitsINS4_25SM100_MMA_F8F6F4_2x1SM_SSEJSJ_SJ_fSF_SG_NS4_17integral_constantINS4_4UMMA5MajorELSR_0EEESS_NSP_INSQ_7ScaleInELST_0EEESU_EEEEEENS4_6LayoutINS5_IJSC_SC_SC_EEENS5_IJNSA_ILi0EEESZ_SZ_EEEEENS5_IJNS4_10UnderscoreES12_S12_EEEEENS4_18SM100_TMA_2SM_LOADENS4_14ComposedLayoutINS4_7SwizzleILi2ELi4ELi3EEENS4_18smem_ptr_flag_bitsILi8EEENSX_INS5_IJNSA_ILi8EEESH_EEENS5_IJSH_SC_EEEEEEEvNS4_8identityES15_S1F_vS1G_EENS_8epilogue10collective18CollectiveEpilogueINS1I_23Sm100TmaWarpSpecializedILi3ELi2ELi64ELb0ELb0EEEJNS5_IJNSA_ILi128EEESG_SH_EEENS5_IJNSX_IS1N_SC_EENSX_ISH_SC_EEEEESJ_SK_SJ_SK_NS1I_6fusion15FusionCallbacksIS1M_NS1S_17LinearCombinationISJ_fSJ_fLNS_15FloatRoundStyleE2EEES1O_S1R_JEEENS4_5SM1004TMEM4LOAD26SM100_TMEM_LOAD_32dp32b64xENS4_13SM90_TMA_LOADES1F_NS4_39AutoVectorizingCopyWithAssumedAlignmentILi128EEENS4_14SM90_TMA_STOREES1F_S24_S24_EEEvvEEEEvNT_6ParamsE) ;  /* 0xffffff4802a87950 */ /* 0x000fea0003c3ffff */
        .weak           $__internal_2_$__cuda_sm10x_tcgen05_guardrail_trap_unallocated_columns_being_dealloced
        .type           $__internal_2_$__cuda_sm10x_tcgen05_guardrail_trap_unallocated_columns_being_dealloced,@function
        .size           $__internal_2_$__cuda_sm10x_tcgen05_guardrail_trap_unallocated_columns_being_dealloced,(.L_x_204 - $__internal_2_$__cuda_sm10x_tcgen05_guardrail_trap_unallocated_columns_being_dealloced)
$__internal_2_$__cuda_sm10x_tcgen05_guardrail_trap_unallocated_columns_being_dealloced:
[----:B------:R-:W-:Y:S05]  /*b560*/  BPT.TRAP 0x1 ;  /* 0x000000040000795c */ /* 0x000fea0000300000 */
[----:B------:R-:W-:-:S04]  /*b570*/  HFMA2 R3, -RZ, RZ, 0, 0 ;  /* 0x00000000ff037431 */ /* 0x000fc800000001ff */
[----:B------:R-:W-:Y:S05]  /*b580*/  RET.REL.NODEC R2 `(_ZN7cutlass13device_kernelINS_4gemm6kernel13GemmUniversalIN4cute5tupleIJiiiiEEENS1_10collective13CollectiveMmaINS1_35MainloopSm100TmaUmmaWarpSpecializedILi13ELi2ELi2ENS5_IJNS4_1CILi2EEENSA_ILi1EEESC_EEEEENS5_IJNSA_ILi256EEENSA_ILi192EEENSA_ILi64EEEEEENS_12float_e4m3_tENS5_IJlSC_lEEESJ_SK_NS4_8TiledMMAINS4_8MMA_AtomIJNS4_10MMA_TraitsINS4_25SM100_MMA_F8F6F4_2x1SM_SSEJSJ_SJ_fSF_SG_NS4_17integral_constantINS4_4UMMA5MajorELSR_0EEESS_NSP_INSQ_7ScaleInELST_0EEESU_EEEEEENS4_6LayoutINS5_IJSC_SC_SC_EEENS5_IJNSA_ILi0EEESZ_SZ_EEEEENS5_IJNS4_10UnderscoreES12_S12_EEEEENS4_18SM100_TMA_2SM_LOADENS4_14ComposedLayoutINS4_7SwizzleILi2ELi4ELi3EEENS4_18smem_ptr_flag_bitsILi8EEENSX_INS5_IJNSA_ILi8EEESH_EEENS5_IJSH_SC_EEEEEEEvNS4_8identityES15_S1F_vS1G_EENS_8epilogue10collective18CollectiveEpilogueINS1I_23Sm100TmaWarpSpecializedILi3ELi2ELi64ELb0ELb0EEEJNS5_IJNSA_ILi128EEESG_SH_EEENS5_IJNSX_IS1N_SC_EENSX_ISH_SC_EEEEESJ_SK_SJ_SK_NS1I_6fusion15FusionCallbacksIS1M_NS1S_17LinearCombinationISJ_fSJ_fLNS_15FloatRoundStyleE2EEES1O_S1R_JEEENS4_5SM1004TMEM4LOAD26SM100_TMEM_LOAD_32dp32b64xENS4_13SM90_TMA_LOADES1F_NS4_39AutoVectorizingCopyWithAssumedAlignmentILi128EEENS4_14SM90_TMA_STOREES1F_S24_S24_EEEvvEEEEvNT_6ParamsE) ;  /* 0xffffff48029c7950 */ /* 0x000fea0003c3ffff */
.L_x_203:
[----:B------:R-:W-:-:S00]  /*b590*/  BRA `(.L_x_203) ;  /* 0xfffffffc00fc7947 */ /* 0x000fc0000383ffff */
[----:B------:R-:W-:-:S00]  /*b5a0*/  NOP ;  /* 0x0000000000007918 */ /* 0x000fc00000000000 */
        /* <DEDUP_REMOVED lines=13> */
.L_x_204:


//--------------------- .nv.global.init           --------------------------
	.section	.nv.global.init,"aw",@progbits
.nv.global.init:
	.type		$str$27,@object
	.size		$str$27,($str$28 - $str$27)
$str$27:
        /*0000*/ 	.byte	0x28, 0x61, 0x64, 0x64, 0x72, 0x65, 0x73, 0x73, 0x20, 0x26, 0x20, 0x6d, 0x61, 0x73, 0x6b, 0x29
        /*0010*/ 	.byte	0x20, 0x3d, 0x3d, 0x20, 0x30, 0x00
	.type		$str$28,@object
	.size		$str$28,($str$26 - $str$28)
$str$28:
        /*0016*/ 	.byte	0x2f, 0x74, 0x6d, 0x70, 0x2f, 0x63, 0x75, 0x74, 0x6c, 0x61, 0x73, 0x73, 0x5f, 0x73, 0x77, 0x65
        /*0026*/ 	.byte	0x65, 0x70, 0x5f, 0x73, 0x72, 0x63, 0x2f, 0x69, 0x6e, 0x63, 0x6c, 0x75, 0x64, 0x65, 0x2f, 0x63
        /*0036*/ 	.byte	0x75, 0x74, 0x65, 0x2f, 0x70, 0x6f, 0x69, 0x6e, 0x74, 0x65, 0x72, 0x5f, 0x66, 0x6c, 0x61, 0x67
        /*0046*/ 	.byte	0x67, 0x65, 0x64, 0x2e, 0x68, 0x70, 0x70, 0x00
	.type		$str$26,@object
	.size		$str$26,($str$25 - $str$26)
$str$26:
        /*004e*/ 	.byte	0x2f, 0x74, 0x6d, 0x70, 0x2f, 0x63, 0x75, 0x74, 0x6c, 0x61, 0x73, 0x73, 0x5f, 0x73, 0x77, 0x65
        /*005e*/ 	.byte	0x65, 0x70, 0x5f, 0x73, 0x72, 0x63, 0x2f, 0x69, 0x6e, 0x63, 0x6c, 0x75, 0x64, 0x65, 0x2f, 0x63
        /*006e*/ 	.byte	0x75, 0x74, 0x65, 0x2f, 0x61, 0x74, 0x6f, 0x6d, 0x2f, 0x63, 0x6f, 0x70, 0x79, 0x5f, 0x74, 0x72
        /*007e*/ 	.byte	0x61, 0x69, 0x74, 0x73, 0x5f, 0x73, 0x6d, 0x31, 0x30, 0x30, 0x2e, 0x68, 0x70, 0x70, 0x00
	.type		$str$25,@object
	.size		$str$25,(__unnamed_1 - $str$25)
$str$25:
        /*008d*/ 	.byte	0x28, 0x28, 0x75, 0x69, 0x6e, 0x74, 0x33, 0x32, 0x5f, 0x74, 0x28, 0x74, 0x68, 0x72, 0x65, 0x61
        /*009d*/ 	.byte	0x64, 0x49, 0x64, 0x78, 0x2e, 0x78, 0x29, 0x20, 0x2f, 0x20, 0x33, 0x32, 0x29, 0x20, 0x25, 0x20
        /*00ad*/ 	.byte	0x34, 0x29, 0x20, 0x3d, 0x3d, 0x20, 0x28, 0x28, 0x28, 0x74, 0x6d, 0x65, 0x6d, 0x5f, 0x61, 0x64
        /*00bd*/ 	.byte	0x64, 0x72, 0x20, 0x3e, 0x3e, 0x20, 0x31, 0x36, 0x29, 0x20, 0x2f, 0x20, 0x33, 0x32, 0x29, 0x20
        /*00cd*/ 	.byte	0x25, 0x20, 0x34, 0x29, 0x00
	.type		__unnamed_1,@object
	.size		__unnamed_1,(__unnamed_2 - __unnamed_1)
__unnamed_1:
        /*00d2*/ 	.byte	0x61, 0x75, 0x74, 0x6f, 0x20, 0x63, 0x75, 0x74, 0x65, 0x3a, 0x3a, 0x61, 0x73, 0x5f, 0x70, 0x6f
        /* <DEDUP_REMOVED lines=24> */
        /*0262*/ 	.byte	0x43, 0x3c, 0x38, 0x31, 0x39, 0x32, 0x3e, 0x3e, 0x3e, 0x3e, 0x5d, 0x00
	.type		__unnamed_2,@object
	.size		__unnamed_2,(__unnamed_3 - __unnamed_2)
__unnamed_2:
        /* <DEDUP_REMOVED lines=26> */
	.type		__unnamed_3,@object
	.size		__unnamed_3,(.L_3 - __unnamed_3)
__unnamed_3:
        /* <DEDUP_REMOVED lines=42> */
        /*06aa*/ 	.byte	0x3e, 0x3e, 0x3e, 0x3e, 0x5d, 0x00
.L_3:


//--------------------- .nv.shared._ZN7cutlass13device_kernelINS_4gemm6kernel13GemmUniversalIN4cute5tupleIJiiiiEEENS1_10collective13CollectiveMmaINS1_35MainloopSm100TmaUmmaWarpSpecializedILi13ELi2ELi2ENS5_IJNS4_1CILi2EEENSA_ILi1EEESC_EEEEENS5_IJNSA_ILi256EEENSA_ILi192EEENSA_ILi64EEEEEENS_12float_e4m3_tENS5_IJlSC_lEEESJ_SK_NS4_8TiledMMAINS4_8MMA_AtomIJNS4_10MMA_TraitsINS4_25SM100_MMA_F8F6F4_2x1SM_SSEJSJ_SJ_fSF_SG_NS4_17integral_constantINS4_4UMMA5MajorELSR_0EEESS_NSP_INSQ_7ScaleInELST_0EEESU_EEEEEENS4_6LayoutINS5_IJSC_SC_SC_EEENS5_IJNSA_ILi0EEESZ_SZ_EEEEENS5_IJNS4_10UnderscoreES12_S12_EEEEENS4_18SM100_TMA_2SM_LOADENS4_14ComposedLayoutINS4_7SwizzleILi2ELi4ELi3EEENS4_18smem_ptr_flag_bitsILi8EEENSX_INS5_IJNSA_ILi8EEESH_EEENS5_IJSH_SC_EEEEEEEvNS4_8identityES15_S1F_vS1G_EENS_8epilogue10collective18CollectiveEpilogueINS1I_23Sm100TmaWarpSpecializedILi3ELi2ELi64ELb0ELb0EEEJNS5_IJNSA_ILi128EEESG_SH_EEENS5_IJNSX_IS1N_SC_EENSX_ISH_SC_EEEEESJ_SK_SJ_SK_NS1I_6fusion15FusionCallbacksIS1M_NS1S_17LinearCombinationISJ_fSJ_fLNS_15FloatRoundStyleE2EEES1O_S1R_JEEENS4_5SM1004TMEM4LOAD26SM100_TMEM_LOAD_32dp32b64xENS4_13SM90_TMA_LOADES1F_NS4_39AutoVectorizingCopyWithAssumedAlignmentILi128EEENS4_14SM90_TMA_STOREES1F_S24_S24_EEEvvEEEEvNT_6ParamsE --------------------------
	.section	.nv.shared._ZN7cutlass13device_kernelINS_4gemm6kernel13GemmUniversalIN4cute5tupleIJiiiiEEENS1_10collective13CollectiveMmaINS1_35MainloopSm100TmaUmmaWarpSpecializedILi13ELi2ELi2ENS5_IJNS4_1CILi2EEENSA_ILi1EEESC_EEEEENS5_IJNSA_ILi256EEENSA_ILi192EEENSA_ILi64EEEEEENS_12float_e4m3_tENS5_IJlSC_lEEESJ_SK_NS4_8TiledMMAINS4_8MMA_AtomIJNS4_10MMA_TraitsINS4_25SM100_MMA_F8F6F4_2x1SM_SSEJSJ_SJ_fSF_SG_NS4_17integral_constantINS4_4UMMA5MajorELSR_0EEESS_NSP_INSQ_7ScaleInELST_0EEESU_EEEEEENS4_6LayoutINS5_IJSC_SC_SC_EEENS5_IJNSA_ILi0EEESZ_SZ_EEEEENS5_IJNS4_10UnderscoreES12_S12_EEEEENS4_18SM100_TMA_2SM_LOADENS4_14ComposedLayoutINS4_7SwizzleILi2ELi4ELi3EEENS4_18smem_ptr_flag_bitsILi8EEENSX_INS5_IJNSA_ILi8EEESH_EEENS5_IJSH_SC_EEEEEEEvNS4_8identityES15_S1F_vS1G_EENS_8epilogue10collective18CollectiveEpilogueINS1I_23Sm100TmaWarpSpecializedILi3ELi2ELi64ELb0ELb0EEEJNS5_IJNSA_ILi128EEESG_SH_EEENS5_IJNSX_IS1N_SC_EENSX_ISH_SC_EEEEESJ_SK_SJ_SK_NS1I_6fusion15FusionCallbacksIS1M_NS1S_17LinearCombinationISJ_fSJ_fLNS_15FloatRoundStyleE2EEES1O_S1R_JEEENS4_5SM1004TMEM4LOAD26SM100_TMEM_LOAD_32dp32b64xENS4_13SM90_TMA_LOADES1F_NS4_39AutoVectorizingCopyWithAssumedAlignmentILi128EEENS4_14SM90_TMA_STOREES1F_S24_S24_EEEvvEEEEvNT_6ParamsE,"aw",@nobits
	.sectionflags	@""
	.align	16
	.zero		1024


//--------------------- .nv.shared.reserved.0     --------------------------
	.section	.nv.shared.reserved.0,"aw",@nobits
	.weak		__nv_reservedSMEM_offset_0_alias
	.size		__nv_reservedSMEM_offset_0_alias, 0, 64
	.other		__nv_reservedSMEM_offset_0_alias,@"STO_CUDA_RESERVED_SHARED STV_DEFAULT"
__nv_reservedSMEM_offset_0_alias:
	.zero		0
.nv.shared.reserved.0:
	.zero		64
	.weak		__nv_reservedSMEM_tcgen05_partition
	.type		__nv_reservedSMEM_tcgen05_partition,@object
	.size		__nv_reservedSMEM_tcgen05_partition,(.L_0 - __nv_reservedSMEM_tcgen05_partition)
__nv_reservedSMEM_tcgen05_partition:
	.zero		32
.L_0:


//--------------------- .nv.global                --------------------------
	.section	.nv.global,"aw",@nobits
.nv.global:
	.type		_ZN40_INTERNAL_0263d9b7_4_k_cu_bbf08e81_160164cute1_E,@object
	.size		_ZN40_INTERNAL_0263d9b7_4_k_cu_bbf08e81_160164cute1_E,(_ZN40_INTERNAL_0263d9b7_4_k_cu_bbf08e81_160164cuda3std3__45__cpo6cbeginE - _ZN40_INTERNAL_0263d9b7_4_k_cu_bbf08e81_160164cute1_E)
_ZN40_INTERNAL_0263d9b7_4_k_cu_bbf08e81_160164cute1_E:
	.zero		1
	.type		_ZN40_INTERNAL_0263d9b7_4_k_cu_bbf08e81_160164cuda3std3__45__cpo6cbeginE,@object
	.size		_ZN40_INTERNAL_0263d9b7_4_k_cu_bbf08e81_160164cuda3std3__45__cpo6cbeginE,(_ZN40_INTERNAL_0263d9b7_4_k_cu_bbf08e81_160164cuda3std3__48in_placeE - _ZN40_INTERNAL_0263d9b7_4_k_cu_bbf08e81_160164cuda3std3__45__cpo6cbeginE)
_ZN40_INTERNAL_0263d9b7_4_k_cu_bbf08e81_160164cuda3std3__45__cpo6cbeginE:
	.zero		1
	.type		_ZN40_INTERNAL_0263d9b7_4_k_cu_bbf08e81_160164cuda3std3__48in_placeE,@object
	.size		_ZN40_INTERNAL_0263d9b7_4_k_cu_bbf08e81_160164cuda3std3__48in_placeE,(_ZN40_INTERNAL_0263d9b7_4_k_cu_bbf08e81_160164cuda3std6ranges3__45__cpo9iter_moveE - _ZN40_INTERNAL_0263d9b7_4_k_cu_bbf08e81_160164cuda3std3__48in_placeE)
_ZN40_INTERNAL_0263d9b7_4_k_cu_bbf08e81_160164cuda3std3__48in_placeE:
	.zero		1
	.type		_ZN40_INTERNAL_0263d9b7_4_k_cu_bbf08e81_160164cuda3std6ranges3__45__cpo9iter_moveE,@object
	.size		_ZN40_INTERNAL_0263d9b7_4_k_cu_bbf08e81_160164cuda3std6ranges3__45__cpo9iter_moveE,(_ZN40_INTERNAL_0263d9b7_4_k_cu_bbf08e81_160164cuda3std3__45__cpo5beginE - _ZN40_INTERNAL_0263d9b7_4_k_cu_bbf08e81_160164cuda3std6ranges3__45__cpo9iter_moveE)
_ZN40_INTERNAL_0263d9b7_4_k_cu_bbf08e81_160164cuda3std6ranges3__45__cpo9iter_moveE:
	.zero		1
	.type		_ZN40_INTERNAL_0263d9b7_4_k_cu_bbf08e81_160164cuda3std3__45__cpo5beginE,@object
	.size		_ZN40_INTERNAL_0263d9b7_4_k_cu_bbf08e81_160164cuda3std3__45__cpo5beginE,(_ZN40_INTERNAL_0263d9b7_4_k_cu_bbf08e81_160164cuda3std3__442_GLOBAL__N__0263d9b7_4_k_cu_bbf08e81_160166ignoreE - _ZN40_INTERNAL_0263d9b7_4_k_cu_bbf08e81_160164cuda3std3__45__cpo5beginE)
_ZN40_INTERNAL_0263d9b7_4_k_cu_bbf08e81_160164cuda3std3__45__cpo5beginE:
	.zero		1
	.type		_ZN40_INTERNAL_0263d9b7_4_k_cu_bbf08e81_160164cuda3std3__442_GLOBAL__N__0263d9b7_4_k_cu_bbf08e81_160166ignoreE,@object
	.size		_ZN40_INTERNAL_0263d9b7_4_k_cu_bbf08e81_160164cuda3std3__442_GLOBAL__N__0263d9b7_4_k_cu_bbf08e81_160166ignoreE,(_ZN40_INTERNAL_0263d9b7_4_k_cu_bbf08e81_160164cute7productE - _ZN40_INTERNAL_0263d9b7_4_k_cu_bbf08e81_160164cuda3std3__442_GLOBAL__N__0263d9b7_4_k_cu_bbf08e81_160166ignoreE)
_ZN40_INTERNAL_0263d9b7_4_k_cu_bbf08e81_160164cuda3std3__442_GLOBAL__N__0263d9b7_4_k_cu_bbf08e81_160166ignoreE:
	.zero		1
	.type		_ZN40_INTERNAL_0263d9b7_4_k_cu_bbf08e81_160164cute7productE,@object
	.size		_ZN40_INTERNAL_0263d9b7_4_k_cu_bbf08e81_160164cute7productE,(_ZN40_INTERNAL_0263d9b7_4_k_cu_bbf08e81_160164cuda3std3__45__cpo3endE - _ZN40_INTERNAL_0263d9b7_4_k_cu_bbf08e81_160164cute7productE)
_ZN40_INTERNAL_0263d9b7_4_k_cu_bbf08e81_160164cute7productE:
	.zero		1
	.type		_ZN40_INTERNAL_0263d9b7_4_k_cu_bbf08e81_160164cuda3std3__45__cpo3endE,@object
	.size		_ZN40_INTERNAL_0263d9b7_4_k_cu_bbf08e81_160164cuda3std3__45__cpo3endE,(_ZN40_INTERNAL_0263d9b7_4_k_cu_bbf08e81_160164cuda3std3__419piecewise_constructE - _ZN40_INTERNAL_0263d9b7_4_k_cu_bbf08e81_160164cuda3std3__45__cpo3endE)
_ZN40_INTERNAL_0263d9b7_4_k_cu_bbf08e81_160164cuda3std3__45__cpo3endE:
	.zero		1
	.type		_ZN40_INTERNAL_0263d9b7_4_k_cu_bbf08e81_160164cuda3std3__419piecewise_constructE,@object
	.size		_ZN40_INTERNAL_0263d9b7_4_k_cu_bbf08e81_160164cuda3std3__419piecewise_constructE,(_ZN40_INTERNAL_0263d9b7_4_k_cu_bbf08e81_160164cuda3std3__45__cpo4cendE - _ZN40_INTERNAL_0263d9b7_4_k_cu_bbf08e81_160164cuda3std3__419piecewise_constructE)
_ZN40_INTERNAL_0263d9b7_4_k_cu_bbf08e81_160164cuda3std3__419piecewise_constructE:
	.zero		1
	.type		_ZN40_INTERNAL_0263d9b7_4_k_cu_bbf08e81_160164cuda3std3__45__cpo4cendE,@object
	.size		_ZN40_INTERNAL_0263d9b7_4_k_cu_bbf08e81_160164cuda3std3__45__cpo4cendE,(_ZN40_INTERNAL_0263d9b7_4_k_cu_bbf08e81_160164cuda3std6ranges3__45__cpo4swapE - _ZN40_INTERNAL_0263d9b7_4_k_cu_bbf08e81_160164cuda3std3__45__cpo4cendE)
_ZN40_INTERNAL_0263d9b7_4_k_cu_bbf08e81_160164cuda3std3__45__cpo4cendE:
	.zero		1
	.type		_ZN40_INTERNAL_0263d9b7_4_k_cu_bbf08e81_160164cuda3std6ranges3__45__cpo4swapE,@object
	.size		_ZN40_INTERNAL_0263d9b7_4_k_cu_bbf08e81_160164cuda3std6ranges3__45__cpo4swapE,(.L_11 - _ZN40_INTERNAL_0263d9b7_4_k_cu_bbf08e81_160164cuda3std6ranges3__45__cpo4swapE)
_ZN40_INTERNAL_0263d9b7_4_k_cu_bbf08e81_160164cuda3std6ranges3__45__cpo4swapE:
	.zero		1
.L_11:


//--------------------- .nv.constant0._ZN7cutlass13device_kernelINS_4gemm6kernel13GemmUniversalIN4cute5tupleIJiiiiEEENS1_10collective13CollectiveMmaINS1_35MainloopSm100TmaUmmaWarpSpecializedILi13ELi2ELi2ENS5_IJNS4_1CILi2EEENSA_ILi1EEESC_EEEEENS5_IJNSA_ILi256EEENSA_ILi192EEENSA_ILi64EEEEEENS_12float_e4m3_tENS5_IJlSC_lEEESJ_SK_NS4_8TiledMMAINS4_8MMA_AtomIJNS4_10MMA_TraitsINS4_25SM100_MMA_F8F6F4_2x1SM_SSEJSJ_SJ_fSF_SG_NS4_17integral_constantINS4_4UMMA5MajorELSR_0EEESS_NSP_INSQ_7ScaleInELST_0EEESU_EEEEEENS4_6LayoutINS5_IJSC_SC_SC_EEENS5_IJNSA_ILi0EEESZ_SZ_EEEEENS5_IJNS4_10UnderscoreES12_S12_EEEEENS4_18SM100_TMA_2SM_LOADENS4_14ComposedLayoutINS4_7SwizzleILi2ELi4ELi3EEENS4_18smem_ptr_flag_bitsILi8EEENSX_INS5_IJNSA_ILi8EEESH_EEENS5_IJSH_SC_EEEEEEEvNS4_8identityES15_S1F_vS1G_EENS_8epilogue10collective18CollectiveEpilogueINS1I_23Sm100TmaWarpSpecializedILi3ELi2ELi64ELb0ELb0EEEJNS5_IJNSA_ILi128EEESG_SH_EEENS5_IJNSX_IS1N_SC_EENSX_ISH_SC_EEEEESJ_SK_SJ_SK_NS1I_6fusion15FusionCallbacksIS1M_NS1S_17LinearCombinationISJ_fSJ_fLNS_15FloatRoundStyleE2EEES1O_S1R_JEEENS4_5SM1004TMEM4LOAD26SM100_TMEM_LOAD_32dp32b64xENS4_13SM90_TMA_LOADES1F_NS4_39AutoVectorizingCopyWithAssumedAlignmentILi128EEENS4_14SM90_TMA_STOREES1F_S24_S24_EEEvvEEEEvNT_6ParamsE --------------------------
	.section	.nv.constant0._ZN7cutlass13device_kernelINS_4gemm6kernel13GemmUniversalIN4cute5tupleIJiiiiEEENS1_10collective13CollectiveMmaINS1_35MainloopSm100TmaUmmaWarpSpecializedILi13ELi2ELi2ENS5_IJNS4_1CILi2EEENSA_ILi1EEESC_EEEEENS5_IJNSA_ILi256EEENSA_ILi192EEENSA_ILi64EEEEEENS_12float_e4m3_tENS5_IJlSC_lEEESJ_SK_NS4_8TiledMMAINS4_8MMA_AtomIJNS4_10MMA_TraitsINS4_25SM100_MMA_F8F6F4_2x1SM_SSEJSJ_SJ_fSF_SG_NS4_17integral_constantINS4_4UMMA5MajorELSR_0EEESS_NSP_INSQ_7ScaleInELST_0EEESU_EEEEEENS4_6LayoutINS5_IJSC_SC_SC_EEENS5_IJNSA_ILi0EEESZ_SZ_EEEEENS5_IJNS4_10UnderscoreES12_S12_EEEEENS4_18SM100_TMA_2SM_LOADENS4_14ComposedLayoutINS4_7SwizzleILi2ELi4ELi3EEENS4_18smem_ptr_flag_bitsILi8EEENSX_INS5_IJNSA_ILi8EEESH_EEENS5_IJSH_SC_EEEEEEEvNS4_8identityES15_S1F_vS1G_EENS_8epilogue10collective18CollectiveEpilogueINS1I_23Sm100TmaWarpSpecializedILi3ELi2ELi64ELb0ELb0EEEJNS5_IJNSA_ILi128EEESG_SH_EEENS5_IJNSX_IS1N_SC_EENSX_ISH_SC_EEEEESJ_SK_SJ_SK_NS1I_6fusion15FusionCallbacksIS1M_NS1S_17LinearCombinationISJ_fSJ_fLNS_15FloatRoundStyleE2EEES1O_S1R_JEEENS4_5SM1004TMEM4LOAD26SM100_TMEM_LOAD_32dp32b64xENS4_13SM90_TMA_LOADES1F_NS4_39AutoVectorizingCopyWithAssumedAlignmentILi128EEENS4_14SM90_TMA_STOREES1F_S24_S24_EEEvvEEEEvNT_6ParamsE,"a",@progbits
	.sectionflags	@""
	.align	4
.nv.constant0._ZN7cutlass13device_kernelINS_4gemm6kernel13GemmUniversalIN4cute5tupleIJiiiiEEENS1_10collective13CollectiveMmaINS1_35MainloopSm100TmaUmmaWarpSpecializedILi13ELi2ELi2ENS5_IJNS4_1CILi2EEENSA_ILi1EEESC_EEEEENS5_IJNSA_ILi256EEENSA_ILi192EEENSA_ILi64EEEEEENS_12float_e4m3_tENS5_IJlSC_lEEESJ_SK_NS4_8TiledMMAINS4_8MMA_AtomIJNS4_10MMA_TraitsINS4_25SM100_MMA_F8F6F4_2x1SM_SSEJSJ_SJ_fSF_SG_NS4_17integral_constantINS4_4UMMA5MajorELSR_0EEESS_NSP_INSQ_7ScaleInELST_0EEESU_EEEEEENS4_6LayoutINS5_IJSC_SC_SC_EEENS5_IJNSA_ILi0EEESZ_SZ_EEEEENS5_IJNS4_10UnderscoreES12_S12_EEEEENS4_18SM100_TMA_2SM_LOADENS4_14ComposedLayoutINS4_7SwizzleILi2ELi4ELi3EEENS4_18smem_ptr_flag_bitsILi8EEENSX_INS5_IJNSA_ILi8EEESH_EEENS5_IJSH_SC_EEEEEEEvNS4_8identityES15_S1F_vS1G_EENS_8epilogue10collective18CollectiveEpilogueINS1I_23Sm100TmaWarpSpecializedILi3ELi2ELi64ELb0ELb0EEEJNS5_IJNSA_ILi128EEESG_SH_EEENS5_IJNSX_IS1N_SC_EENSX_ISH_SC_EEEEESJ_SK_SJ_SK_NS1I_6fusion15FusionCallbacksIS1M_NS1S_17LinearCombinationISJ_fSJ_fLNS_15FloatRoundStyleE2EEES1O_S1R_JEEENS4_5SM1004TMEM4LOAD26SM100_TMEM_LOAD_32dp32b64xENS4_13SM90_TMA_LOADES1F_NS4_39AutoVectorizingCopyWithAssumedAlignmentILi128EEENS4_14SM90_TMA_STOREES1F_S24_S24_EEEvvEEEEvNT_6ParamsE:
	.zero		2944


//--------------------- SYMBOLS --------------------------

	.type		.nv.reservedSmem.offset0,@object
	.size		.nv.reservedSmem.offset0,0x4
	.type		.nv.reservedSmem.cap,@object
	.size		.nv.reservedSmem.cap,0x4
	.type		__assertfail,@function
